def matmul_kernel(
    a_ptr,
    b_ptr,
    c_ptr,
    M,
    N,
    K,
    stride_am,
    stride_ak,
    stride_bk,
    stride_bn,
    stride_cm,
    stride_cn,
    BLOCK_M: tl.constexpr,
    BLOCK_N: tl.constexpr,
    BLOCK_K: tl.constexpr,
    GROUP_M: tl.constexpr,
):
    pid = tl.program_id(axis=0)
    num_pid_m = tl.cdiv(M, BLOCK_M)
    num_pid_n = tl.cdiv(N, BLOCK_N)
    num_pid_in_group = GROUP_M * num_pid_n
    group_id = pid // num_pid_in_group
    first_pid_m = group_id * GROUP_M
    group_size_m = min(num_pid_m - first_pid_m, GROUP_M)
    pid_m = first_pid_m + ((pid % num_pid_in_group) % group_size_m)
    pid_n = (pid % num_pid_in_group) // group_size_m

    offs_am = (pid_m * BLOCK_M + tl.arange(0, BLOCK_M)) % M
    offs_bn = (pid_n * BLOCK_N + tl.arange(0, BLOCK_N)) % N
    offs_k = tl.arange(0, BLOCK_K)
    a_ptrs = a_ptr + offs_am[:, None] * stride_am + offs_k[None, :] * stride_ak
    b_ptrs = b_ptr + offs_k[:, None] * stride_bk + offs_bn[None, :] * stride_bn

    acc = tl.zeros((BLOCK_M, BLOCK_N), dtype=tl.float32)
    for kk in range(0, tl.cdiv(K, BLOCK_K)):
        a = tl.load(a_ptrs, mask=offs_k[None, :] < K - kk * BLOCK_K, other=0.0)
        b = tl.load(b_ptrs, mask=offs_k[:, None] < K - kk * BLOCK_K, other=0.0)
        acc = tl.dot(a, b, acc)
        a_ptrs += BLOCK_K * stride_ak
        b_ptrs += BLOCK_K * stride_bk

    c = acc.to(c_ptr.dtype.element_ty)
    offs_cm = pid_m * BLOCK_M + tl.arange(0, BLOCK_M)
    offs_cn = pid_n * BLOCK_N + tl.arange(0, BLOCK_N)
    c_ptrs = c_ptr + offs_cm[:, None] * stride_cm + offs_cn[None, :] * stride_cn
    mask = (offs_cm[:, None] < M) & (offs_cn[None, :] < N)
    tl.store(c_ptrs, c, mask=mask)

# config = {"BLOCK_K": 32, "BLOCK_M": 256, "BLOCK_N": 64, "GROUP_M": 8, "arch": "sm_100", "dtype": "fp8e4m3", "num_ctas": 1, "num_stages": 3, "num_warps": 4}
# arch = sm_100


// ===== COMPILED SASS (sm_100a) =====

	.target	sm_100a

	.elftype	@"ET_EXEC"


//--------------------- .note.nv.tkinfo           --------------------------
	.section	.note.nv.tkinfo,"",@"SHT_NOTE"
	.sectionflags	@"SHF_NOTE_NV_TKINFO"
	.tkinfo
        /*0018*/ 	.word	0x00000081
        /*0030*/ 	.string	""
        /*0030*/ 	.string	"ptxas-blackwell"
        /*0030*/ 	.string	"Cuda compilation tools, release 12.9, V12.9.86"
        /*0030*/ 	.string	"Build cuda_12.9.r12.9/compiler.36037853_0"
        /*0030*/ 	.string	"-v  -suppress-debug-info  -lineinfo  -arch sm_100a "



//--------------------- .note.nv.cuver            --------------------------
	.section	.note.nv.cuver,"",@"SHT_NOTE"
	.sectionflags	@"SHF_NOTE_NV_CUVER"
        /*0018*/ 	.short	0x0001
        /*001a*/ 	.short	0x0064
        /*001c*/ 	.short	0x0001
        /*001e*/ 	.short	0x0000
        /*0020*/ 	.short	0x0001
        /*0022*/ 	.short	0x0000


//--------------------- .nv.info                  --------------------------
	.section	.nv.info,"",@"SHT_CUDA_INFO"
	.align	4


	//----- nvinfo : EIATTR_REGCOUNT
	.align		4
        /*0000*/ 	.byte	0x04, 0x2f
        /*0002*/ 	.short	(.L_4 - .L_3)
	.align		4
.L_3:
        /*0004*/ 	.word	index@(matmul_kernel)
        /*0008*/ 	.word	0x000000ff


	//----- nvinfo : EIATTR_FRAME_SIZE
	.align		4
.L_4:
        /*000c*/ 	.byte	0x04, 0x11
        /*000e*/ 	.short	(.L_6 - .L_5)
	.align		4
.L_5:
        /*0010*/ 	.word	index@($__internal_2_$__cuda_sm10x_tcgen05_guardrail_trap_unallocated_columns_being_dealloced)
        /*0014*/ 	.word	0x00000000


	//----- nvinfo : EIATTR_FRAME_SIZE
	.align		4
.L_6:
        /*0018*/ 	.byte	0x04, 0x11
        /*001a*/ 	.short	(.L_8 - .L_7)
	.align		4
.L_7:
        /*001c*/ 	.word	index@($__internal_1_$__cuda_sm10x_tcgen05_guardrail_trap_phase_invalid_during_alloc)
        /*0020*/ 	.word	0x00000000


	//----- nvinfo : EIATTR_FRAME_SIZE
	.align		4
.L_8:
        /*0024*/ 	.byte	0x04, 0x11
        /*0026*/ 	.short	(.L_10 - .L_9)
	.align		4
.L_9:
        /*0028*/ 	.word	index@($__internal_0_$__cuda_sm10x_tcgen05_guardrail_trap_col_being_dealloced_not_returned_by_alloc)
        /*002c*/ 	.word	0x00000000


	//----- nvinfo : EIATTR_FRAME_SIZE
	.align		4
.L_10:
        /*0030*/ 	.byte	0x04, 0x11
        /*0032*/ 	.short	(.L_12 - .L_11)
	.align		4
.L_11:
        /*0034*/ 	.word	index@(matmul_kernel)
        /*0038*/ 	.word	0x00000000


	//----- nvinfo : EIATTR_MIN_STACK_SIZE
	.align		4
.L_12:
        /*003c*/ 	.byte	0x04, 0x12
        /*003e*/ 	.short	(.L_14 - .L_13)
	.align		4
.L_13:
        /*0040*/ 	.word	index@(matmul_kernel)
        /*0044*/ 	.word	0x00000000
.L_14:


//--------------------- .nv.info.matmul_kernel    --------------------------
	.section	.nv.info.matmul_kernel,"",@"SHT_CUDA_INFO"
	.sectionflags	@""
	.align	4


	//----- nvinfo : EIATTR_CUDA_API_VERSION
	.align		4
        /*0000*/ 	.byte	0x04, 0x37
        /*0002*/ 	.short	(.L_16 - .L_15)
.L_15:
        /*0004*/ 	.word	0x00000081


	//----- nvinfo : EIATTR_KPARAM_INFO
	.align		4
.L_16:
        /*0008*/ 	.byte	0x04, 0x17
        /*000a*/ 	.short	(.L_18 - .L_17)
.L_17:
        /*000c*/ 	.word	0x00000000
        /*0010*/ 	.short	0x000d
        /*0012*/ 	.short	0x0048
        /*0014*/ 	.byte	0x00, 0xf4, 0x21, 0x00


	//----- nvinfo : EIATTR_KPARAM_INFO
	.align		4
.L_18:
        /*0018*/ 	.byte	0x04, 0x17
        /*001a*/ 	.short	(.L_20 - .L_19)
.L_19:
        /*001c*/ 	.word	0x00000000
        /*0020*/ 	.short	0x000c
        /*0022*/ 	.short	0x0040
        /*0024*/ 	.byte	0x00, 0xf4, 0x21, 0x00


	//----- nvinfo : EIATTR_KPARAM_INFO
	.align		4
.L_20:
        /*0028*/ 	.byte	0x04, 0x17
        /*002a*/ 	.short	(.L_22 - .L_21)
.L_21:
        /*002c*/ 	.word	0x00000000
        /*0030*/ 	.short	0x000b
        /*0032*/ 	.short	0x0038
        /*0034*/ 	.byte	0x00, 0xf0, 0x11, 0x00


	//----- nvinfo : EIATTR_KPARAM_INFO
	.align		4
.L_22:
        /*0038*/ 	.byte	0x04, 0x17
        /*003a*/ 	.short	(.L_24 - .L_23)
.L_23:
        /*003c*/ 	.word	0x00000000
        /*0040*/ 	.short	0x000a
        /*0042*/ 	.short	0x0034
        /*0044*/ 	.byte	0x00, 0xf0, 0x11, 0x00


	//----- nvinfo : EIATTR_KPARAM_INFO
	.align		4
.L_24:
        /*0048*/ 	.byte	0x04, 0x17
        /*004a*/ 	.short	(.L_26 - .L_25)
.L_25:
        /*004c*/ 	.word	0x00000000
        /*0050*/ 	.short	0x0009
        /*0052*/ 	.short	0x0030
        /*0054*/ 	.byte	0x00, 0xf0, 0x11, 0x00


	//----- nvinfo : EIATTR_KPARAM_INFO
	.align		4
.L_26:
        /*0058*/ 	.byte	0x04, 0x17
        /*005a*/ 	.short	(.L_28 - .L_27)
.L_27:
        /*005c*/ 	.word	0x00000000
        /*0060*/ 	.short	0x0008
        /*0062*/ 	.short	0x002c
        /*0064*/ 	.byte	0x00, 0xf0, 0x11, 0x00


	//----- nvinfo : EIATTR_KPARAM_INFO
	.align		4
.L_28:
        /*0068*/ 	.byte	0x04, 0x17
        /*006a*/ 	.short	(.L_30 - .L_29)
.L_29:
        /*006c*/ 	.word	0x00000000
        /*0070*/ 	.short	0x0007
        /*0072*/ 	.short	0x0028
        /*0074*/ 	.byte	0x00, 0xf0, 0x11, 0x00


	//----- nvinfo : EIATTR_KPARAM_INFO
	.align		4
.L_30:
        /*0078*/ 	.byte	0x04, 0x17
        /*007a*/ 	.short	(.L_32 - .L_31)
.L_31:
        /*007c*/ 	.word	0x00000000
        /*0080*/ 	.short	0x0006
        /*0082*/ 	.short	0x0024
        /*0084*/ 	.byte	0x00, 0xf0, 0x11, 0x00


	//----- nvinfo : EIATTR_KPARAM_INFO
	.align		4
.L_32:
        /*0088*/ 	.byte	0x04, 0x17
        /*008a*/ 	.short	(.L_34 - .L_33)
.L_33:
        /*008c*/ 	.word	0x00000000
        /*0090*/ 	.short	0x0005
        /*0092*/ 	.short	0x0020
        /*0094*/ 	.byte	0x00, 0xf0, 0x11, 0x00


	//----- nvinfo : EIATTR_KPARAM_INFO
	.align		4
.L_34:
        /*0098*/ 	.byte	0x04, 0x17
        /*009a*/ 	.short	(.L_36 - .L_35)
.L_35:
        /*009c*/ 	.word	0x00000000
        /*00a0*/ 	.short	0x0004
        /*00a2*/ 	.short	0x001c
        /*00a4*/ 	.byte	0x00, 0xf0, 0x11, 0x00


	//----- nvinfo : EIATTR_KPARAM_INFO
	.align		4
.L_36:
        /*00a8*/ 	.byte	0x04, 0x17
        /*00aa*/ 	.short	(.L_38 - .L_37)
.L_37:
        /*00ac*/ 	.word	0x00000000
        /*00b0*/ 	.short	0x0003
        /*00b2*/ 	.short	0x0018
        /*00b4*/ 	.byte	0x00, 0xf0, 0x11, 0x00


	//----- nvinfo : EIATTR_KPARAM_INFO
	.align		4
.L_38:
        /*00b8*/ 	.byte	0x04, 0x17
        /*00ba*/ 	.short	(.L_40 - .L_39)
.L_39:
        /*00bc*/ 	.word	0x00000000
        /*00c0*/ 	.short	0x0002
        /*00c2*/ 	.short	0x0010
        /*00c4*/ 	.byte	0x00, 0xf4, 0x21, 0x00


	//----- nvinfo : EIATTR_KPARAM_INFO
	.align		4
.L_40:
        /*00c8*/ 	.byte	0x04, 0x17
        /*00ca*/ 	.short	(.L_42 - .L_41)
.L_41:
        /*00cc*/ 	.word	0x00000000
        /*00d0*/ 	.short	0x0001
        /*00d2*/ 	.short	0x0008
        /*00d4*/ 	.byte	0x00, 0xf4, 0x21, 0x00


	//----- nvinfo : EIATTR_KPARAM_INFO
	.align		4
.L_42:
        /*00d8*/ 	.byte	0x04, 0x17
        /*00da*/ 	.short	(.L_44 - .L_43)
.L_43:
        /*00dc*/ 	.word	0x00000000
        /*00e0*/ 	.short	0x0000
        /*00e2*/ 	.short	0x0000
        /*00e4*/ 	.byte	0x00, 0xf4, 0x21, 0x00


	//----- nvinfo : EIATTR_AT_ENTRY_FRAGMENTS
	.align		4
.L_44:
        /*00e8*/ 	.byte	0x04, 0x4f
        /*00ea*/ 	.short	(.L_46 - .L_45)


	//   ....[0]....
.L_45:
        /*00ec*/ 	.word	0x00000004


	//----- nvinfo : EIATTR_RESERVED_SMEM_USED
	.align		4
.L_46:
        /*00f0*/ 	.byte	0x01, 0x41
	.zero		2


	//----- nvinfo : EIATTR_SPARSE_MMA_MASK
	.align		4
        /*00f4*/ 	.byte	0x03, 0x50
        /*00f6*/ 	.short	0x0000


	//----- nvinfo : EIATTR_TCGEN05_1CTA_USED
	.align		4
        /*00f8*/ 	.byte	0x01, 0x51
	.zero		2


	//----- nvinfo : EIATTR_MAXREG_COUNT
	.align		4
        /*00fc*/ 	.byte	0x03, 0x1b
        /*00fe*/ 	.short	0x00ff


	//----- nvinfo : EIATTR_NUM_BARRIERS
	.align		4
        /*0100*/ 	.byte	0x02, 0x4c
        /*0102*/ 	.byte	0x01
	.zero		1


	//----- nvinfo : EIATTR_INT_WARP_WIDE_INSTR_OFFSETS
	.align		4
        /*0104*/ 	.byte	0x04, 0x31
        /*0106*/ 	.short	(.L_48 - .L_47)


	//   ....[0]....
.L_47:
        /*0108*/ 	.word	0x00001780


	//   ....[1]....
        /*010c*/ 	.word	0x000017b0


	//   ....[2]....
        /*0110*/ 	.word	0x00003b40


	//   ....[3]....
        /*0114*/ 	.word	0x0000ab80


	//   ....[4]....
        /*0118*/ 	.word	0x0000abd0


	//----- nvinfo : EIATTR_COOP_GROUP_MASK_REGIDS
	.align		4
.L_48:
        /*011c*/ 	.byte	0x04, 0x29
        /*011e*/ 	.short	(.L_50 - .L_49)


	//   ....[0]....
.L_49:
        /*0120*/ 	.word	0xffffffff


	//   ....[1]....
        /*0124*/ 	.word	0xffffffff


	//   ....[2]....
        /*0128*/ 	.word	0xffffffff


	//   ....[3]....
        /*012c*/ 	.word	0xffffffff


	//----- nvinfo : EIATTR_COOP_GROUP_INSTR_OFFSETS
	.align		4
.L_50:
        /*0130*/ 	.byte	0x04, 0x28
        /*0132*/ 	.short	(.L_52 - .L_51)


	//   ....[0]....
.L_51:
        /*0134*/ 	.word	0x00000070


	//   ....[1]....
        /*0138*/ 	.word	0x00000330


	//   ....[2]....
        /*013c*/ 	.word	0x0000aa10


	//   ....[3]....
        /*0140*/ 	.word	0x0000ac80


	//----- nvinfo : EIATTR_VRC_CTA_INIT_COUNT
	.align		4
.L_52:
        /*0144*/ 	.byte	0x02, 0x4a
        /*0146*/ 	.byte	0x80
	.zero		1


	//----- nvinfo : EIATTR_MBARRIER_INSTR_OFFSETS
	.align		4
        /*0148*/ 	.byte	0x04, 0x39
        /*014a*/ 	.short	(.L_54 - .L_53)


	//   ....[0]....
.L_53:
        /*014c*/ 	.word	0x00001920
        /*0150*/ 	.word	0x000000ff
        /*0154*/ 	.word	0x00000000
        /*0158*/ 	.short	0x0100
        /*015a*/ 	.byte	0x08
	.zero		1


	//   ....[1]....
        /*015c*/ 	.word	0x00003b60
        /*0160*/ 	.word	0x000000ff
        /*0164*/ 	.word	0x00005008
        /*0168*/ 	.short	0x0100
        /*016a*/ 	.byte	0x0b
	.zero		1


	//   ....[2]....
        /*016c*/ 	.word	0x00004a50
        /*0170*/ 	.word	0x000000ff
        /*0174*/ 	.word	0x00000000
        /*0178*/ 	.short	0x010a
        /*017a*/ 	.byte	0x08
	.zero		1


	//   ....[3]....
        /*017c*/ 	.word	0x00006370
        /*0180*/ 	.word	0x000000ff
        /*0184*/ 	.word	0x00000000
        /*0188*/ 	.short	0x010a
        /*018a*/ 	.byte	0x08
	.zero		1


	//   ....[4]....
        /*018c*/ 	.word	0x00006510
        /*0190*/ 	.word	0x000000ff
        /*0194*/ 	.word	0x00005000
        /*0198*/ 	.short	0x0108
        /*019a*/ 	.byte	0x0b
	.zero		1


	//   ....[5]....
        /*019c*/ 	.word	0x00006680
        /*01a0*/ 	.word	0x000000ff
        /*01a4*/ 	.word	0x00005008
        /*01a8*/ 	.short	0x0108
        /*01aa*/ 	.byte	0x0b
	.zero		1


	//   ....[6]....
        /*01ac*/ 	.word	0x0000aca0
        /*01b0*/ 	.word	0x000000ff
        /*01b4*/ 	.word	0x00000000
        /*01b8*/ 	.short	0x010a
        /*01ba*/ 	.byte	0x08
	.zero		1


	//   ....[7]....
        /*01bc*/ 	.word	0x0000acd0
        /*01c0*/ 	.word	0x000000ff
        /*01c4*/ 	.word	0x00000000
        /*01c8*/ 	.short	0x010a
        /*01ca*/ 	.byte	0x08
	.zero		1


	//----- nvinfo : EIATTR_NUM_MBARRIERS
	.align		4
.L_54:
        /*01cc*/ 	.byte	0x03, 0x38
        /*01ce*/ 	.short	0x0002


	//----- nvinfo : EIATTR_EXIT_INSTR_OFFSETS
	.align		4
        /*01d0*/ 	.byte	0x04, 0x1c
        /*01d2*/ 	.short	(.L_56 - .L_55)


	//   ....[0]....
.L_55:
        /*01d4*/ 	.word	0x0000ac90


	//----- nvinfo : EIATTR_REQNTID
	.align		4
.L_56:
        /*01d8*/ 	.byte	0x04, 0x10
        /*01da*/ 	.short	(.L_58 - .L_57)
.L_57:
        /*01dc*/ 	.word	0x00000080
        /*01e0*/ 	.word	0x00000001
        /*01e4*/ 	.word	0x00000001


	//----- nvinfo : EIATTR_CRS_STACK_SIZE
	.align		4
.L_58:
        /*01e8*/ 	.byte	0x04, 0x1e
        /*01ea*/ 	.short	(.L_60 - .L_59)
.L_59:
        /*01ec*/ 	.word	0x00000000


	//----- nvinfo : EIATTR_CBANK_PARAM_SIZE
	.align		4
.L_60:
        /*01f0*/ 	.byte	0x03, 0x19
        /*01f2*/ 	.short	0x0050


	//----- nvinfo : EIATTR_PARAM_CBANK
	.align		4
        /*01f4*/ 	.byte	0x04, 0x0a
        /*01f6*/ 	.short	(.L_62 - .L_61)
	.align		4
.L_61:
        /*01f8*/ 	.word	index@(.nv.constant0.matmul_kernel)
        /*01fc*/ 	.short	0x0380
        /*01fe*/ 	.short	0x0050


	//----- nvinfo : EIATTR_SW_WAR
	.align		4
.L_62:
        /*0200*/ 	.byte	0x04, 0x36
        /*0202*/ 	.short	(.L_64 - .L_63)
.L_63:
        /*0204*/ 	.word	0x00000008
.L_64:


//--------------------- .nv.compat                --------------------------
	.section	.nv.compat,"",@"SHT_CUDA_COMPAT_INFO"
	.align	4
        /*0000*/ 	.byte	0x02, 0x02, 0x02, 0x00, 0x02, 0x05, 0x05, 0x00, 0x02, 0x03, 0x00, 0x00, 0x02, 0x06, 0x01, 0x00


//--------------------- .nv.callgraph             --------------------------
	.section	.nv.callgraph,"",@"SHT_CUDA_CALLGRAPH"
	.align	4
	.sectionentsize	8
	.align		4
        /*0000*/ 	.word	0x00000000
	.align		4
        /*0004*/ 	.word	0xffffffff
	.align		4
        /*0008*/ 	.word	0x00000000
	.align		4
        /*000c*/ 	.word	0xfffffffe
	.align		4
        /*0010*/ 	.word	0x00000000
	.align		4
        /*0014*/ 	.word	0xfffffffd
	.align		4
        /*0018*/ 	.word	0x00000000
	.align		4
        /*001c*/ 	.word	0xfffffffc


//--------------------- .text.matmul_kernel       --------------------------
	.section	.text.matmul_kernel,"ax",@progbits
	.align	128
        .global         matmul_kernel
        .type           matmul_kernel,@function
        .size           matmul_kernel,(.L_x_20 - matmul_kernel)
        .other          matmul_kernel,@"STO_CUDA_ENTRY STV_DEFAULT"
matmul_kernel:
.text.matmul_kernel:
[----:B------:R-:W0:Y:S01]  /*0000*/  LDC R1, c[0x0][0x37c] ;  /* 0x0000df00ff017b82 */ /* 0x000e220000000800 */
[----:B------:R-:W1:Y:S01]  /*0010*/  S2R R117, SR_TID.X ;  /* 0x0000000000757919 */ /* 0x000e620000002100 */
[----:B------:R-:W2:Y:S01]  /*0020*/  LDCU.64 UR24, c[0x0][0x358] ;  /* 0x00006b00ff1877ac */ /* 0x000ea20008000a00 */
[----:B-1----:R-:W-:-:S13]  /*0030*/  ISETP.GE.U32.AND P0, PT, R117, 0x20, PT ;  /* 0x000000207500780c */ /* 0x002fda0003f06070 */
[----:B------:R-:W-:Y:S02]  /*0040*/  VOTEU.ANY UP0, P0 ;  /* 0x0000000000ff7886 */ /* 0x000fe40000000100 */
[----:B0-2---:R-:W-:Y:S05]  /*0050*/  BRA.U UP0, `(.L_x_0) ;  /* 0x0000000100b87547 */ /* 0x005fea000b800000 */
[----:B------:R-:W0:Y:S01]  /*0060*/  S2UR UR6, SR_CgaCtaId ;  /* 0x00000000000679c3 */ /* 0x000e220000008800 */
[----:B------:R-:W-:Y:S01]  /*0070*/  NOP ;  /* 0x0000000000007918 */ /* 0x000fe20000000000 */
[----:B------:R-:W-:Y:S02]  /*0080*/  UMOV UR4, 0x40 ;  /* 0x0000004000047882 */ /* 0x000fe40000000000 */
[----:B0-----:R-:W-:-:S09]  /*0090*/  ULEA UR4, UR6, UR4, 0x18 ;  /* 0x0000000406047291 */ /* 0x001fd2000f8ec0ff */
[----:B------:R-:W0:Y:S01]  /*00a0*/  LDS.U8 R0, [UR4] ;  /* 0x00000004ff007984 */ /* 0x000e220008000000 */
[----:B------:R-:W-:Y:S02]  /*00b0*/  UMOV UR4, 0x400 ;  /* 0x0000040000047882 */ /* 0x000fe40000000000 */
[----:B------:R-:W-:Y:S01]  /*00c0*/  ULEA UR4, UR6, UR4, 0x18 ;  /* 0x0000000406047291 */ /* 0x000fe2000f8ec0ff */
[----:B0-----:R-:W-:-:S13]  /*00d0*/  ISETP.NE.AND P0, PT, R0, RZ, PT ;  /* 0x000000ff0000720c */ /* 0x001fda0003f05270 */
[----:B------:R-:W-:Y:S05]  /*00e0*/  @P0 BRA `(.L_x_1) ;  /* 0x00000000007c0947 */ /* 0x000fea0003800000 */
[----:B------:R-:W-:-:S13]  /*00f0*/  ELECT P0, URZ, PT ;  /* 0x0000000000ff782f */ /* 0x000fda0003800000 */
[----:B------:R-:W-:Y:S05]  /*0100*/  @!P0 BRA `(.L_x_2) ;  /* 0x0000000000848947 */ /* 0x000fea0003800000 */
[----:B------:R-:W-:Y:S01]  /*0110*/  UMOV UR5, 0x4 ;  /* 0x0000000400057882 */ /* 0x000fe20000000000 */
[----:B------:R-:W-:Y:S02]  /*0120*/  IMAD.MOV.U32 R4, RZ, RZ, 0x1 ;  /* 0x00000001ff047424 */ /* 0x000fe400078e00ff */
[----:B------:R-:W-:Y:S02]  /*0130*/  IMAD.MOV.U32 R5, RZ, RZ, 0xf ;  /* 0x0000000fff057424 */ /* 0x000fe400078e00ff */
[----:B------:R-:W-:Y:S04]  /*0140*/  DEPBAR.LE SB0, 0x36 ;  /* 0x00008d800000791a */ /* 0x000fe80000000000 */
[----:B------:R-:W0:Y:S02]  /*0150*/  UTCATOMSWS.FIND_AND_SET.ALIGN UP1, UR5, UR5 ;  /* 0x00000005000575e3 */ /* 0x000e240008020800 */
[----:B0-----:R-:W-:-:S04]  /*0160*/  PLOP3.LUT P0, PT, PT, PT, UP1, 0x80, 0x8 ;  /* 0x000000000008781c */ /* 0x001fc80003f0f018 */
[----:B------:R-:W-:-:S04]  /*0170*/  SEL R0, RZ, 0xffffffff, !P0 ;  /* 0xffffffffff007807 */ /* 0x000fc80004000000 */
[----:B------:R-:W-:Y:S01]  /*0180*/  ISETP.NE.AND P0, PT, R0, RZ, PT ;  /* 0x000000ff0000720c */ /* 0x000fe20003f05270 */
[----:B------:R-:W-:-:S12]  /*0190*/  IMAD.U32 R0, RZ, RZ, UR5 ;  /* 0x00000005ff007e24 */ /* 0x000fd8000f8e00ff */
[----:B------:R-:W-:Y:S05]  /*01a0*/  @P0 BRA `(.L_x_3) ;  /* 0x0000000000240947 */ /* 0x000fea0003800000 */
.L_x_4:
[----:B------:R-:W-:Y:S05]  /*01b0*/  NANOSLEEP 0x64 ;  /* 0x000000640000795d */ /* 0x000fea0003800000 */
[----:B------:R-:W-:-:S05]  /*01c0*/  UMOV UR5, 0x4 ;  /* 0x0000000400057882 */ /* 0x000fca0000000000 */
[----:B------:R-:W-:Y:S04]  /*01d0*/  DEPBAR.LE SB0, 0x36 ;  /* 0x00008d800000791a */ /* 0x000fe80000000000 */
[----:B------:R-:W0:Y:S02]  /*01e0*/  UTCATOMSWS.FIND_AND_SET.ALIGN UP1, UR5, UR5 ;  /* 0x00000005000575e3 */ /* 0x000e240008020800 */
[----:B0-----:R-:W-:-:S04]  /*01f0*/  PLOP3.LUT P0, PT, PT, PT, UP1, 0x80, 0x8 ;  /* 0x000000000008781c */ /* 0x001fc80003f0f018 */
[----:B------:R-:W-:-:S04]  /*0200*/  SEL R0, RZ, 0xffffffff, !P0 ;  /* 0xffffffffff007807 */ /* 0x000fc80004000000 */
[----:B------:R-:W-:Y:S01]  /*0210*/  ISETP.NE.AND P0, PT, R0, RZ, PT ;  /* 0x000000ff0000720c */ /* 0x000fe20003f05270 */
[----:B------:R-:W-:-:S12]  /*0220*/  IMAD.U32 R0, RZ, RZ, UR5 ;  /* 0x00000005ff007e24 */ /* 0x000fd8000f8e00ff */
[----:B------:R-:W-:Y:S05]  /*0230*/  @!P0 BRA `(.L_x_4) ;  /* 0xfffffffc00dc8947 */ /* 0x000fea000383ffff */
.L_x_3:
[C---:B------:R-:W-:Y:S01]  /*0240*/  VIADD R3, R0.reuse, 0x10 ;  /* 0x0000001000037836 */ /* 0x040fe20000000000 */
[----:B------:R-:W-:Y:S01]  /*0250*/  UMOV UR5, 0x50 ;  /* 0x0000005000057882 */ /* 0x000fe20000000000 */
[----:B------:R-:W-:Y:S01]  /*0260*/  SHF.L.U32 R2, R5, R0, RZ ;  /* 0x0000000005027219 */ /* 0x000fe200000006ff */
[----:B------:R-:W-:Y:S01]  /*0270*/  ULEA UR5, UR6, UR5, 0x18 ;  /* 0x0000000506057291 */ /* 0x000fe2000f8ec0ff */
[----:B------:R-:W-:Y:S01]  /*0280*/  IMAD.SHL.U32 R0, R0, 0x20, RZ ;  /* 0x0000002000007824 */ /* 0x000fe200078e00ff */
[----:B------:R-:W-:-:S04]  /*0290*/  SHF.L.U32 R3, R4, R3, RZ ;  /* 0x0000000304037219 */ /* 0x000fc800000006ff */
[----:B------:R-:W-:-:S05]  /*02a0*/  LOP3.LUT R2, R3, R2, RZ, 0xfc, !PT ;  /* 0x0000000203027212 */ /* 0x000fca00078efcff */
[----:B------:R0:W-:Y:S04]  /*02b0*/  ATOMS.OR RZ, [UR5], R2 ;  /* 0x00000002ffff798c */ /* 0x0001e8000b000005 */
[----:B------:R0:W-:Y:S01]  /*02c0*/  STS [UR4], R0 ;  /* 0x00000000ff007988 */ /* 0x0001e20008000804 */
[----:B------:R-:W-:Y:S05]  /*02d0*/  BRA `(.L_x_2) ;  /* 0x0000000000107947 */ /* 0x000fea0003800000 */
.L_x_1:
[----:B------:R-:W-:Y:S01]  /*02e0*/  IMAD.MOV.U32 R0, RZ, RZ, -0x1 ;  /* 0xffffffffff007424 */ /* 0x000fe200078e00ff */
[----:B------:R-:W-:-:S04]  /*02f0*/  MOV R2, 0x320 ;  /* 0x0000032000027802 */ /* 0x000fc80000000f00 */
[----:B------:R0:W-:Y:S03]  /*0300*/  STS [UR4], R0 ;  /* 0x00000000ff007988 */ /* 0x0001e60008000804 */
[----:B0-----:R-:W-:Y:S05]  /*0310*/  CALL.REL.NOINC `($__internal_1_$__cuda_sm10x_tcgen05_guardrail_trap_phase_invalid_during_alloc) ;  /* 0x000000a800847944 */ /* 0x001fea0003c00000 */
.L_x_2:
[----:B------:R-:W-:Y:S05]  /*0320*/  WARPSYNC.ALL ;  /* 0x0000000000007948 */ /* 0x000fea0003800000 */
[----:B------:R-:W-:Y:S01]  /*0330*/  NOP ;  /* 0x0000000000007918 */ /* 0x000fe20000000000 */
.L_x_0:
[----:B------:R-:W1:Y:S01]  /*0340*/  LDC.64 R118, c[0x0][0x398] ;  /* 0x0000e600ff767b82 */ /* 0x000e620000000a00 */
[----:B------:R-:W2:Y:S01]  /*0350*/  S2R R5, SR_CTAID.X ;  /* 0x0000000000057919 */ /* 0x000ea20000002500 */
[----:B------:R-:W-:Y:S01]  /*0360*/  UMOV UR11, 0x400 ;  /* 0x00000400000b7882 */ /* 0x000fe20000000000 */
[----:B------:R-:W3:Y:S01]  /*0370*/  LDCU UR9, c[0x0][0x3a4] ;  /* 0x00007480ff0977ac */ /* 0x000ee20008000800 */
[----:B------:R-:W4:Y:S04]  /*0380*/  LDCU.128 UR16, c[0x0][0x380] ;  /* 0x00007000ff1077ac */ /* 0x000f280008000c00 */
[----:B------:R-:W5:Y:S08]  /*0390*/  S2UR UR5, SR_CgaCtaId ;  /* 0x00000000000579c3 */ /* 0x000f700000008800 */
[----:B------:R-:W0:Y:S02]  /*03a0*/  LDC R121, c[0x0][0x3a0] ;  /* 0x0000e800ff797b82 */ /* 0x000e240000000800 */
[----:B01----:R-:W-:Y:S01]  /*03b0*/  VIADD R0, R119, 0x3f ;  /* 0x0000003f77007836 */ /* 0x003fe20000000000 */
[----:B------:R-:W-:-:S02]  /*03c0*/  IABS R161, R119 ;  /* 0x0000007700a17213 */ /* 0x000fc40000000000 */
[----:B------:R-:W-:Y:S02]  /*03d0*/  IABS R15, R118 ;  /* 0x00000076000f7213 */ /* 0x000fe40000000000 */
[----:B------:R-:W-:Y:S01]  /*03e0*/  SHF.R.S32.HI R3, RZ, 0x1f, R0 ;  /* 0x0000001fff037819 */ /* 0x000fe20000011400 */
[----:B-----5:R-:W-:-:S03]  /*03f0*/  ULEA UR11, UR5, UR11, 0x18 ;  /* 0x0000000b050b7291 */ /* 0x020fc6000f8ec0ff */
[----:B------:R-:W-:Y:S01]  /*0400*/  LEA.HI R3, R3, R0, RZ, 0x6 ;  /* 0x0000000003037211 */ /* 0x000fe200078f30ff */
[----:B------:R-:W-:Y:S01]  /*0410*/  BAR.SYNC.DEFER_BLOCKING 0x0 ;  /* 0x0000000000007b1d */ /* 0x000fe20000010000 */
[----:B--2---:R-:W-:Y:S01]  /*0420*/  IABS R8, R5 ;  /* 0x0000000500087213 */ /* 0x004fe20000000000 */
[----:B------:R-:W-:Y:S01]  /*0430*/  UIADD3 UR8, UPT, UPT, UR11, 0x5000, URZ ;  /* 0x000050000b087890 */ /* 0x000fe2000fffe0ff */
[----:B------:R-:W-:Y:S01]  /*0440*/  SHF.R.S32.HI R3, RZ, 0x6, R3 ;  /* 0x00000006ff037819 */ /* 0x000fe20000011403 */
[----:B------:R-:W-:-:S04]  /*0450*/  VIADD R19, R121, 0xffffffe2 ;  /* 0xffffffe279137836 */ /* 0x000fc80000000000 */
[----:B------:R-:W-:Y:S02]  /*0460*/  IMAD.SHL.U32 R4, R3, 0x8, RZ ;  /* 0x0000000803047824 */ /* 0x000fe400078e00ff */
[----:B------:R-:W-:-:S03]  /*0470*/  VIADD R18, R121, 0xffffffe3 ;  /* 0xffffffe379127836 */ /* 0x000fc60000000000 */
[-C--:B------:R-:W-:Y:S02]  /*0480*/  IABS R7, R4.reuse ;  /* 0x0000000400077213 */ /* 0x080fe40000000000 */
[----:B------:R-:W-:Y:S02]  /*0490*/  IABS R10, R4 ;  /* 0x00000004000a7213 */ /* 0x000fe40000000000 */
[----:B------:R-:W0:Y:S01]  /*04a0*/  I2F.RP R0, R7 ;  /* 0x0000000700007306 */ /* 0x000e220000209400 */
[----:B------:R-:W1:Y:S07]  /*04b0*/  LDS R13, [UR11] ;  /* 0x0000000bff0d7984 */ /* 0x000e6e0008000800 */
[----:B0-----:R-:W0:Y:S02]  /*04c0*/  MUFU.RCP R0, R0 ;  /* 0x0000000000007308 */ /* 0x001e240000001000 */
[----:B0-----:R-:W-:-:S02]  /*04d0*/  VIADD R2, R0, 0xffffffe ;  /* 0x0ffffffe00027836 */ /* 0x001fc40000000000 */
[----:B------:R-:W-:-:S04]  /*04e0*/  IMAD.MOV R0, RZ, RZ, -R10 ;  /* 0x000000ffff007224 */ /* 0x000fc800078e0a0a */
[----:B------:R0:W2:Y:S02]  /*04f0*/  F2I.FTZ.U32.TRUNC.NTZ R3, R2 ;  /* 0x0000000200037305 */ /* 0x0000a4000021f000 */
[----:B0-----:R-:W-:Y:S01]  /*0500*/  IMAD.MOV.U32 R2, RZ, RZ, RZ ;  /* 0x000000ffff027224 */ /* 0x001fe200078e00ff */
[----:B-1----:R-:W-:Y:S01]  /*0510*/  R2UR UR10, R13 ;  /* 0x000000000d0a72ca */ /* 0x002fe200000e0000 */
[----:B--2---:R-:W-:-:S04]  /*0520*/  IMAD.MOV R6, RZ, RZ, -R3 ;  /* 0x000000ffff067224 */ /* 0x004fc800078e0a03 */
[----:B------:R-:W-:Y:S02]  /*0530*/  IMAD R9, R6, R7, RZ ;  /* 0x0000000706097224 */ /* 0x000fe400078e02ff */
[----:B------:R-:W-:Y:S02]  /*0540*/  IMAD.MOV.U32 R6, RZ, RZ, R8 ;  /* 0x000000ffff067224 */ /* 0x000fe400078e0008 */
[----:B------:R-:W-:-:S06]  /*0550*/  IMAD.HI.U32 R3, R3, R9, R2 ;  /* 0x0000000903037227 */ /* 0x000fcc00078e0002 */
[----:B------:R-:W-:-:S04]  /*0560*/  IMAD.HI.U32 R3, R3, R6, RZ ;  /* 0x0000000603037227 */ /* 0x000fc800078e00ff */
[----:B------:R-:W-:Y:S01]  /*0570*/  IMAD R0, R3, R0, R6 ;  /* 0x0000000003007224 */ /* 0x000fe200078e0206 */
[----:B------:R-:W-:Y:S04]  /*0580*/  BAR.SYNC.DEFER_BLOCKING 0x0 ;  /* 0x0000000000007b1d */ /* 0x000fe80000010000 */
[----:B------:R-:W-:-:S13]  /*0590*/  ISETP.GT.U32.AND P1, PT, R7, R0, PT ;  /* 0x000000000700720c */ /* 0x000fda0003f24070 */
[----:B------:R-:W-:Y:S02]  /*05a0*/  @!P1 IMAD.IADD R0, R0, 0x1, -R7 ;  /* 0x0000000100009824 */ /* 0x000fe400078e0a07 */
[----:B------:R-:W-:Y:S01]  /*05b0*/  @!P1 VIADD R3, R3, 0x1 ;  /* 0x0000000103039836 */ /* 0x000fe20000000000 */
[----:B------:R-:W-:Y:S02]  /*05c0*/  ISETP.NE.AND P1, PT, R4, RZ, PT ;  /* 0x000000ff0400720c */ /* 0x000fe40003f25270 */
[----:B------:R-:W-:Y:S02]  /*05d0*/  ISETP.GE.U32.AND P0, PT, R0, R7, PT ;  /* 0x000000070000720c */ /* 0x000fe40003f06070 */
[----:B------:R-:W-:-:S04]  /*05e0*/  LOP3.LUT R0, R5, R4, RZ, 0x3c, !PT ;  /* 0x0000000405007212 */ /* 0x000fc800078e3cff */
[----:B------:R-:W-:Y:S01]  /*05f0*/  ISETP.GE.AND P2, PT, R0, RZ, PT ;  /* 0x000000ff0000720c */ /* 0x000fe20003f46270 */
[----:B------:R-:W-:-:S06]  /*0600*/  VIADD R0, R118, 0xff ;  /* 0x000000ff76007836 */ /* 0x000fcc0000000000 */
[----:B------:R-:W-:-:S04]  /*0610*/  @P0 VIADD R3, R3, 0x1 ;  /* 0x0000000103030836 */ /* 0x000fc80000000000 */
[----:B------:R-:W-:Y:S01]  /*0620*/  IMAD.MOV.U32 R2, RZ, RZ, R3 ;  /* 0x000000ffff027224 */ /* 0x000fe200078e0003 */
[----:B------:R-:W-:-:S03]  /*0630*/  SHF.R.S32.HI R3, RZ, 0x1f, R0 ;  /* 0x0000001fff037819 */ /* 0x000fc60000011400 */
[----:B------:R-:W-:Y:S01]  /*0640*/  @!P2 IMAD.MOV R2, RZ, RZ, -R2 ;  /* 0x000000ffff02a224 */ /* 0x000fe200078e0a02 */
[----:B------:R-:W-:Y:S02]  /*0650*/  @!P1 LOP3.LUT R2, RZ, R4, RZ, 0x33, !PT ;  /* 0x00000004ff029212 */ /* 0x000fe400078e33ff */
[----:B------:R-:W-:-:S03]  /*0660*/  LEA.HI R3, R3, R0, RZ, 0x8 ;  /* 0x0000000003037211 */ /* 0x000fc600078f40ff */
[----:B------:R-:W-:Y:S02]  /*0670*/  IMAD.SHL.U32 R10, R2, 0x8, RZ ;  /* 0x00000008020a7824 */ /* 0x000fe400078e00ff */
[----:B------:R-:W-:-:S03]  /*0680*/  IMAD.MOV R2, RZ, RZ, -R2 ;  /* 0x000000ffff027224 */ /* 0x000fc600078e0a02 */
[----:B------:R-:W-:Y:S01]  /*0690*/  LEA.HI.SX32 R3, R3, -R10, 0x18 ;  /* 0x8000000a03037211 */ /* 0x000fe200078fc2ff */
[----:B------:R-:W-:Y:S02]  /*06a0*/  IMAD R12, R4, R2, R5 ;  /* 0x00000002040c7224 */ /* 0x000fe400078e0205 */
[----:B------:R-:W-:Y:S01]  /*06b0*/  IMAD.MOV.U32 R2, RZ, RZ, RZ ;  /* 0x000000ffff027224 */ /* 0x000fe200078e00ff */
[----:B------:R-:W-:Y:S02]  /*06c0*/  VIMNMX R11, PT, PT, R3, 0x8, PT ;  /* 0x00000008030b7848 */ /* 0x000fe40003fe0100 */
[----:B------:R-:W-:Y:S02]  /*06d0*/  IABS R4, R12 ;  /* 0x0000000c00047213 */ /* 0x000fe40000000000 */
[----:B------:R-:W-:-:S04]  /*06e0*/  IABS R7, R11 ;  /* 0x0000000b00077213 */ /* 0x000fc80000000000 */
[----:B------:R-:W0:Y:S08]  /*06f0*/  I2F.RP R0, R7 ;  /* 0x0000000700007306 */ /* 0x000e300000209400 */
[----:B0-----:R-:W0:Y:S02]  /*0700*/  MUFU.RCP R0, R0 ;  /* 0x0000000000007308 */ /* 0x001e240000001000 */
[----:B0-----:R-:W-:-:S06]  /*0710*/  VIADD R3, R0, 0xffffffe ;  /* 0x0ffffffe00037836 */ /* 0x001fcc0000000000 */
[----:B------:R-:W0:Y:S02]  /*0720*/  F2I.FTZ.U32.TRUNC.NTZ R3, R3 ;  /* 0x0000000300037305 */ /* 0x000e24000021f000 */
[----:B0-----:R-:W-:-:S04]  /*0730*/  IMAD.MOV R6, RZ, RZ, -R3 ;  /* 0x000000ffff067224 */ /* 0x001fc800078e0a03 */
[----:B------:R-:W-:Y:S01]  /*0740*/  IMAD R5, R6, R7, RZ ;  /* 0x0000000706057224 */ /* 0x000fe200078e02ff */
[----:B------:R-:W-:-:S03]  /*0750*/  IABS R6, R11 ;  /* 0x0000000b00067213 */ /* 0x000fc60000000000 */
[----:B------:R-:W-:-:S04]  /*0760*/  IMAD.HI.U32 R2, R3, R5, R2 ;  /* 0x0000000503027227 */ /* 0x000fc800078e0002 */
[----:B------:R-:W-:Y:S02]  /*0770*/  IMAD.MOV.U32 R3, RZ, RZ, R4 ;  /* 0x000000ffff037224 */ /* 0x000fe400078e0004 */
[----:B------:R-:W0:Y:S01]  /*0780*/  I2F.RP R4, R161 ;  /* 0x000000a100047306 */ /* 0x000e220000209400 */
[----:B------:R-:W-:Y:S02]  /*0790*/  IMAD.MOV R0, RZ, RZ, -R6 ;  /* 0x000000ffff007224 */ /* 0x000fe400078e0a06 */
[----:B------:R-:W-:-:S04]  /*07a0*/  IMAD.HI.U32 R2, R2, R3, RZ ;  /* 0x0000000302027227 */ /* 0x000fc800078e00ff */
[----:B------:R-:W-:Y:S02]  /*07b0*/  IMAD R0, R2, R0, R3 ;  /* 0x0000000002007224 */ /* 0x000fe400078e0203 */
[----:B------:R-:W1:Y:S03]  /*07c0*/  I2F.RP R3, R15 ;  /* 0x0000000f00037306 */ /* 0x000e660000209400 */
[----:B------:R-:W-:-:S05]  /*07d0*/  ISETP.GT.U32.AND P1, PT, R7, R0, PT ;  /* 0x000000000700720c */ /* 0x000fca0003f24070 */
[----:B0-----:R-:W0:Y:S08]  /*07e0*/  MUFU.RCP R4, R4 ;  /* 0x0000000400047308 */ /* 0x001e300000001000 */
[----:B------:R-:W-:Y:S01]  /*07f0*/  @!P1 IMAD.IADD R0, R0, 0x1, -R7 ;  /* 0x0000000100009824 */ /* 0x000fe200078e0a07 */
[----:B-1----:R-:W1:Y:S01]  /*0800*/  MUFU.RCP R3, R3 ;  /* 0x0000000300037308 */ /* 0x002e620000001000 */
[----:B------:R-:W-:Y:S01]  /*0810*/  @!P1 VIADD R2, R2, 0x1 ;  /* 0x0000000102029836 */ /* 0x000fe20000000000 */
[----:B------:R-:W-:-:S02]  /*0820*/  ISETP.NE.AND P1, PT, R11, RZ, PT ;  /* 0x000000ff0b00720c */ /* 0x000fc40003f25270 */
[----:B------:R-:W-:Y:S02]  /*0830*/  ISETP.GE.U32.AND P0, PT, R0, R7, PT ;  /* 0x000000070000720c */ /* 0x000fe40003f06070 */
[----:B------:R-:W-:Y:S01]  /*0840*/  LOP3.LUT R0, R12, R11, RZ, 0x3c, !PT ;  /* 0x0000000b0c007212 */ /* 0x000fe200078e3cff */
[----:B0-----:R-:W-:Y:S01]  /*0850*/  VIADD R5, R4, 0xffffffe ;  /* 0x0ffffffe04057836 */ /* 0x001fe20000000000 */
[----:B------:R-:W-:Y:S02]  /*0860*/  SHF.R.U32.HI R7, RZ, 0x5, R117 ;  /* 0x00000005ff077819 */ /* 0x000fe40000011675 */
[----:B------:R-:W-:Y:S02]  /*0870*/  ISETP.GE.AND P2, PT, R0, RZ, PT ;  /* 0x000000ff0000720c */ /* 0x000fe40003f46270 */
[----:B------:R-:W-:Y:S01]  /*0880*/  SGXT.U32 R7, R7, 0x2 ;  /* 0x000000020707781a */ /* 0x000fe20000000000 */
[----:B------:R-:W0:Y:S04]  /*0890*/  F2I.FTZ.U32.TRUNC.NTZ R5, R5 ;  /* 0x0000000500057305 */ /* 0x000e28000021f000 */
[----:B------:R-:W-:-:S02]  /*08a0*/  @P0 VIADD R2, R2, 0x1 ;  /* 0x0000000102020836 */ /* 0x000fc40000000000 */
[----:B-1----:R-:W-:-:S04]  /*08b0*/  VIADD R3, R3, 0xffffffe ;  /* 0x0ffffffe03037836 */ /* 0x002fc80000000000 */
[----:B------:R-:W-:Y:S01]  /*08c0*/  @!P2 IMAD.MOV R2, RZ, RZ, -R2 ;  /* 0x000000ffff02a224 */ /* 0x000fe200078e0a02 */
[----:B------:R-:W-:Y:S01]  /*08d0*/  @!P1 LOP3.LUT R2, RZ, R11, RZ, 0x33, !PT ;  /* 0x0000000bff029212 */ /* 0x000fe200078e33ff */
[----:B------:R-:W1:Y:S01]  /*08e0*/  F2I.FTZ.U32.TRUNC.NTZ R3, R3 ;  /* 0x0000000300037305 */ /* 0x000e62000021f000 */
[----:B0-----:R-:W-:-:S03]  /*08f0*/  IMAD.MOV R4, RZ, RZ, -R5 ;  /* 0x000000ffff047224 */ /* 0x001fc600078e0a05 */
[----:B------:R-:W-:Y:S02]  /*0900*/  IMAD.SHL.U32 R0, R2, 0x40, RZ ;  /* 0x0000004002007824 */ /* 0x000fe400078e00ff */
[----:B------:R-:W-:Y:S02]  /*0910*/  IMAD R9, R4, R161, RZ ;  /* 0x000000a104097224 */ /* 0x000fe400078e02ff */
[----:B------:R-:W-:Y:S01]  /*0920*/  IMAD.MOV.U32 R4, RZ, RZ, RZ ;  /* 0x000000ffff047224 */ /* 0x000fe200078e00ff */
[----:B------:R-:W-:-:S03]  /*0930*/  LOP3.LUT R7, R0, R7, RZ, 0xfc, !PT ;  /* 0x0000000700077212 */ /* 0x000fc600078efcff */
[----:B------:R-:W-:Y:S01]  /*0940*/  IMAD.HI.U32 R9, R5, R9, R4 ;  /* 0x0000000905097227 */ /* 0x000fe200078e0004 */
[----:B------:R-:W-:Y:S02]  /*0950*/  SHF.R.U32.HI R4, RZ, 0x5, R117 ;  /* 0x00000005ff047819 */ /* 0x000fe40000011675 */
[----:B------:R-:W-:Y:S01]  /*0960*/  LOP3.LUT R35, R7, 0x4, RZ, 0xfc, !PT ;  /* 0x0000000407237812 */ /* 0x000fe200078efcff */
[----:B-1----:R-:W-:Y:S01]  /*0970*/  IMAD.MOV R14, RZ, RZ, -R3 ;  /* 0x000000ffff0e7224 */ /* 0x002fe200078e0a03 */
[----:B------:R-:W-:Y:S02]  /*0980*/  IABS R6, R7 ;  /* 0x0000000700067213 */ /* 0x000fe40000000000 */
[----:B------:R-:W-:Y:S01]  /*0990*/  R2UR UR7, R4 ;  /* 0x00000000040772ca */ /* 0x000fe200000e0000 */
[----:B------:R-:W-:Y:S01]  /*09a0*/  IMAD.MOV R4, RZ, RZ, -R2 ;  /* 0x000000ffff047224 */ /* 0x000fe200078e0a02 */
[----:B------:R-:W-:Y:S01]  /*09b0*/  IABS R8, R35 ;  /* 0x0000002300087213 */ /* 0x000fe20000000000 */
[----:B------:R-:W-:Y:S01]  /*09c0*/  IMAD.HI.U32 R2, R9, R6, RZ ;  /* 0x0000000609027227 */ /* 0x000fe200078e00ff */
[----:B------:R-:W-:-:S02]  /*09d0*/  LOP3.LUT R45, R7, 0x8, RZ, 0xfc, !PT ;  /* 0x00000008072d7812 */ /* 0x000fc400078efcff */
[----:B------:R-:W-:Y:S01]  /*09e0*/  LOP3.LUT R57, R7, 0xc, RZ, 0xfc, !PT ;  /* 0x0000000c07397812 */ /* 0x000fe200078efcff */
[----:B------:R-:W-:Y:S01]  /*09f0*/  IMAD.HI.U32 R5, R9, R8, RZ ;  /* 0x0000000809057227 */ /* 0x000fe200078e00ff */
[C---:B------:R-:W-:Y:S02]  /*0a00*/  LOP3.LUT R93, R7.reuse, 0x18, RZ, 0xfc, !PT ;  /* 0x00000018075d7812 */ /* 0x040fe400078efcff */
[----:B------:R-:W-:Y:S01]  /*0a10*/  LOP3.LUT R81, R7, 0x14, RZ, 0xfc, !PT ;  /* 0x0000001407517812 */ /* 0x000fe200078efcff */
[----:B------:R-:W-:Y:S01]  /*0a20*/  IMAD R4, R11, R4, R12 ;  /* 0x000000040b047224 */ /* 0x000fe200078e020c */
[----:B------:R-:W-:Y:S01]  /*0a30*/  IABS R12, R57 ;  /* 0x00000039000c7213 */ /* 0x000fe20000000000 */
[----:B------:R-:W-:Y:S01]  /*0a40*/  IMAD.MOV R123, RZ, RZ, -R2 ;  /* 0x000000ffff7b7224 */ /* 0x000fe200078e0a02 */
[----:B------:R-:W-:Y:S01]  /*0a50*/  IABS R138, R93 ;  /* 0x0000005d008a7213 */ /* 0x000fe20000000000 */
[----:B------:R-:W-:Y:S01]  /*0a60*/  IMAD R11, R14, R15, RZ ;  /* 0x0000000f0e0b7224 */ /* 0x000fe200078e02ff */
[----:B------:R-:W-:Y:S01]  /*0a70*/  LOP3.LUT R69, R7, 0x10, RZ, 0xfc, !PT ;  /* 0x0000001007457812 */ /* 0x000fe200078efcff */
[----:B------:R-:W-:Y:S01]  /*0a80*/  IMAD.MOV.U32 R2, RZ, RZ, RZ ;  /* 0x000000ffff027224 */ /* 0x000fe200078e00ff */
[----:B------:R-:W-:Y:S01]  /*0a90*/  IABS R14, R81 ;  /* 0x00000051000e7213 */ /* 0x000fe20000000000 */
[----:B------:R-:W-:Y:S01]  /*0aa0*/  IMAD.MOV R125, RZ, RZ, -R5 ;  /* 0x000000ffff7d7224 */ /* 0x000fe200078e0a05 */
[----:B------:R-:W-:Y:S01]  /*0ab0*/  IABS R96, R69 ;  /* 0x0000004500607213 */ /* 0x000fe20000000000 */
[----:B------:R-:W-:Y:S01]  /*0ac0*/  IMAD.HI.U32 R5, R3, R11, R2 ;  /* 0x0000000b03057227 */ /* 0x000fe200078e0002 */
[C---:B------:R-:W-:Y:S01]  /*0ad0*/  LOP3.LUT R105, R7.reuse, 0x20, RZ, 0xfc, !PT ;  /* 0x0000002007697812 */ /* 0x040fe200078efcff */
[----:B------:R-:W-:Y:S01]  /*0ae0*/  USHF.L.U32 UR4, UR7, 0x15, URZ ;  /* 0x0000001507047899 */ /* 0x000fe200080006ff */
[----:B------:R-:W-:Y:S01]  /*0af0*/  LOP3.LUT R139, R7, 0x24, RZ, 0xfc, !PT ;  /* 0x00000024078b7812 */ /* 0x000fe200078efcff */
[----:B------:R-:W-:Y:S01]  /*0b00*/  IMAD.IADD R3, R10, 0x1, R4 ;  /* 0x000000010a037824 */ /* 0x000fe200078e0204 */
[----:B------:R-:W-:Y:S01]  /*0b10*/  IABS R10, R45 ;  /* 0x0000002d000a7213 */ /* 0x000fe20000000000 */
[C---:B------:R-:W-:Y:S01]  /*0b20*/  IMAD.HI.U32 R4, R9.reuse, R12, RZ ;  /* 0x0000000c09047227 */ /* 0x040fe200078e00ff */
[----:B------:R-:W-:Y:S01]  /*0b30*/  IABS R136, R105 ;  /* 0x0000006900887213 */ /* 0x000fe20000000000 */
[----:B------:R-:W-:Y:S01]  /*0b40*/  ULOP3.LUT UR4, UR4, 0x600000, URZ, 0xc0, !UPT ;  /* 0x0060000004047892 */ /* 0x000fe2000f8ec0ff */
[----:B------:R-:W-:Y:S01]  /*0b50*/  IABS R132, R139 ;  /* 0x0000008b00847213 */ /* 0x000fe20000000000 */
[----:B------:R-:W-:Y:S01]  /*0b60*/  IMAD.HI.U32 R2, R9, R10, RZ ;  /* 0x0000000a09027227 */ /* 0x000fe200078e00ff */
[C---:B------:R-:W-:Y:S01]  /*0b70*/  LOP3.LUT R135, R7.reuse, 0x2c, RZ, 0xfc, !PT ;  /* 0x0000002c07877812 */ /* 0x040fe200078efcff */
[----:B------:R-:W-:Y:S01]  /*0b80*/  UIADD3 UR12, UPT, UPT, UR10, UR4, URZ ;  /* 0x000000040a0c7290 */ /* 0x000fe2000fffe0ff */
[C---:B------:R-:W-:Y:S01]  /*0b90*/  LOP3.LUT R137, R7.reuse, 0x28, RZ, 0xfc, !PT ;  /* 0x0000002807897812 */ /* 0x040fe200078efcff */
[----:B------:R-:W-:Y:S01]  /*0ba0*/  IMAD.MOV R129, RZ, RZ, -R2 ;  /* 0x000000ffff817224 */ /* 0x000fe200078e0a02 */
[----:B------:R-:W-:Y:S01]  /*0bb0*/  IABS R134, R135 ;  /* 0x0000008700867213 */ /* 0x000fe20000000000 */
[----:B------:R-:W-:Y:S01]  /*0bc0*/  IMAD.MOV R4, RZ, RZ, -R4 ;  /* 0x000000ffff047224 */ /* 0x000fe200078e0a04 */
[----:B------:R-:W-:Y:S01]  /*0bd0*/  LOP3.LUT R160, R7, 0x34, RZ, 0xfc, !PT ;  /* 0x0000003407a07812 */ /* 0x000fe200078efcff */
[----:B------:R-:W-:Y:S01]  /*0be0*/  IMAD.HI.U32 R2, R9, R138, RZ ;  /* 0x0000008a09027227 */ /* 0x000fe200078e00ff */
[----:B------:R-:W-:Y:S01]  /*0bf0*/  IABS R130, R137 ;  /* 0x0000008900827213 */ /* 0x000fe20000000000 */
[----:B------:R-:W-:Y:S01]  /*0c00*/  UMOV UR4, 0x1 ;  /* 0x0000000100047882 */ /* 0x000fe20000000000 */
[----:B------:R-:W-:Y:S01]  /*0c10*/  LOP3.LUT R131, R7, 0x30, RZ, 0xfc, !PT ;  /* 0x0000003007837812 */ /* 0x000fe200078efcff */
[----:B------:R-:W-:Y:S01]  /*0c20*/  IMAD R141, R161, R4, R12 ;  /* 0x00000004a18d7224 */ /* 0x000fe200078e020c */
[----:B------:R-:W-:Y:S01]  /*0c30*/  LOP3.LUT R4, R117, 0x7f, RZ, 0xc0, !PT ;  /* 0x0000007f75047812 */ /* 0x000fe200078ec0ff */
[----:B------:R-:W-:Y:S01]  /*0c40*/  IMAD.MOV R2, RZ, RZ, -R2 ;  /* 0x000000ffff027224 */ /* 0x000fe200078e0a02 */
[----:B------:R-:W-:Y:S01]  /*0c50*/  IABS R122, R131 ;  /* 0x00000083007a7213 */ /* 0x000fe20000000000 */
[----:B------:R-:W-:Y:S01]  /*0c60*/  IMAD R125, R161, R125, R8 ;  /* 0x0000007da17d7224 */ /* 0x000fe200078e0208 */
[----:B------:R-:W-:Y:S01]  /*0c70*/  LOP3.LUT R128, R7, 0x38, RZ, 0xfc, !PT ;  /* 0x0000003807807812 */ /* 0x000fe200078efcff */
[----:B------:R-:W-:-:S02]  /*0c80*/  IMAD R138, R161, R2, R138 ;  /* 0x00000002a18a7224 */ /* 0x000fc400078e028a */
[C---:B------:R-:W-:Y:S01]  /*0c90*/  IMAD R123, R161.reuse, R123, R6 ;  /* 0x0000007ba17b7224 */ /* 0x040fe200078e0206 */
[----:B------:R-:W-:Y:S01]  /*0ca0*/  ISETP.GT.U32.AND P4, PT, R161, R125, PT ;  /* 0x0000007da100720c */ /* 0x000fe20003f84070 */
[----:B------:R-:W-:Y:S01]  /*0cb0*/  IMAD.HI.U32 R8, R9, R14, RZ ;  /* 0x0000000e09087227 */ /* 0x000fe200078e00ff */
[----:B------:R-:W-:Y:S02]  /*0cc0*/  IABS R124, R128 ;  /* 0x00000080007c7213 */ /* 0x000fe40000000000 */
[----:B------:R-:W-:Y:S01]  /*0cd0*/  ISETP.GT.U32.AND P5, PT, R161, R123, PT ;  /* 0x0000007ba100720c */ /* 0x000fe20003fa4070 */
[----:B------:R-:W-:Y:S02]  /*0ce0*/  IMAD R2, R3, 0x100, R4 ;  /* 0x0000010003027824 */ /* 0x000fe400078e0204 */
[----:B------:R-:W-:-:S03]  /*0cf0*/  IMAD.HI.U32 R6, R9, R96, RZ ;  /* 0x0000006009067227 */ /* 0x000fc600078e00ff */
[----:B------:R-:W-:Y:S01]  /*0d00*/  IABS R12, R2 ;  /* 0x00000002000c7213 */ /* 0x000fe20000000000 */
[----:B------:R-:W-:Y:S02]  /*0d10*/  IMAD.MOV R8, RZ, RZ, -R8 ;  /* 0x000000ffff087224 */ /* 0x000fe400078e0a08 */
[----:B------:R-:W-:Y:S02]  /*0d20*/  VIADD R3, R2, 0x80 ;  /* 0x0000008002037836 */ /* 0x000fe40000000000 */
[----:B------:R-:W-:Y:S02]  /*0d30*/  IMAD.MOV R6, RZ, RZ, -R6 ;  /* 0x000000ffff067224 */ /* 0x000fe400078e0a06 */
[C---:B------:R-:W-:Y:S01]  /*0d40*/  IMAD R143, R161.reuse, R8, R14 ;  /* 0x00000008a18f7224 */ /* 0x040fe200078e020e */
[----:B------:R-:W-:Y:S01]  /*0d50*/  IABS R14, R3 ;  /* 0x00000003000e7213 */ /* 0x000fe20000000000 */
[----:B------:R-:W-:Y:S02]  /*0d60*/  IMAD R96, R161, R6, R96 ;  /* 0x00000006a1607224 */ /* 0x000fe400078e0260 */
[----:B------:R-:W-:-:S04]  /*0d70*/  IMAD.HI.U32 R6, R5, R12, RZ ;  /* 0x0000000c05067227 */ /* 0x000fc800078e00ff */
[----:B------:R-:W-:-:S04]  /*0d80*/  IMAD.HI.U32 R8, R9, R136, RZ ;  /* 0x0000008809087227 */ /* 0x000fc800078e00ff */
[----:B------:R-:W-:-:S04]  /*0d90*/  IMAD.HI.U32 R5, R5, R14, RZ ;  /* 0x0000000e05057227 */ /* 0x000fc800078e00ff */
[----:B------:R-:W-:Y:S02]  /*0da0*/  IMAD.MOV R6, RZ, RZ, -R6 ;  /* 0x000000ffff067224 */ /* 0x000fe400078e0a06 */
[----:B------:R-:W-:Y:S02]  /*0db0*/  IMAD.MOV R8, RZ, RZ, -R8 ;  /* 0x000000ffff087224 */ /* 0x000fe400078e0a08 */
[----:B------:R-:W-:Y:S02]  /*0dc0*/  IMAD.MOV R5, RZ, RZ, -R5 ;  /* 0x000000ffff057224 */ /* 0x000fe400078e0a05 */
[----:B------:R-:W-:Y:S02]  /*0dd0*/  IMAD R6, R15, R6, R12 ;  /* 0x000000060f067224 */ /* 0x000fe400078e020c */
[----:B------:R-:W-:Y:S02]  /*0de0*/  IMAD R136, R161, R8, R136 ;  /* 0x00000008a1887224 */ /* 0x000fe400078e0288 */
[C---:B------:R-:W-:Y:S01]  /*0df0*/  IMAD R8, R15.reuse, R5, R14 ;  /* 0x000000050f087224 */ /* 0x040fe200078e020e */
[----:B------:R-:W-:Y:S01]  /*0e00*/  ISETP.GT.U32.AND P0, PT, R15, R6, PT ;  /* 0x000000060f00720c */ /* 0x000fe20003f04070 */
[----:B------:R-:W-:Y:S01]  /*0e10*/  VIADD R167, R0, UR7 ;  /* 0x0000000700a77c36 */ /* 0x000fe20008000000 */
[----:B------:R-:W-:Y:S01]  /*0e20*/  IABS R14, R160 ;  /* 0x000000a0000e7213 */ /* 0x000fe20000000000 */
[----:B------:R-:W-:Y:S01]  /*0e30*/  IMAD R129, R161, R129, R10 ;  /* 0x00000081a1817224 */ /* 0x000fe200078e020a */
[----:B------:R-:W-:Y:S01]  /*0e40*/  ISETP.GT.U32.AND P1, PT, R15, R8, PT ;  /* 0x000000080f00720c */ /* 0x000fe20003f24070 */
[----:B------:R-:W-:-:S02]  /*0e50*/  VIADD R133, R167, 0x1c ;  /* 0x0000001ca7857836 */ /* 0x000fc40000000000 */
[----:B------:R-:W-:Y:S01]  /*0e60*/  IMAD.HI.U32 R10, R9, R132, RZ ;  /* 0x00000084090a7227 */ /* 0x000fe200078e00ff */
[----:B------:R-:W-:Y:S02]  /*0e70*/  ISETP.GT.U32.AND P2, PT, R161, R129, PT ;  /* 0x00000081a100720c */ /* 0x000fe40003f44070 */
[----:B------:R-:W-:Y:S01]  /*0e80*/  IABS R120, R133 ;  /* 0x0000008500787213 */ /* 0x000fe20000000000 */
[----:B------:R-:W-:Y:S02]  /*0e90*/  IMAD.MOV R10, RZ, RZ, -R10 ;  /* 0x000000ffff0a7224 */ /* 0x000fe400078e0a0a */
[----:B------:R-:W-:Y:S02]  /*0ea0*/  @!P0 IMAD.IADD R6, R6, 0x1, -R15 ;  /* 0x0000000106068824 */ /* 0x000fe400078e0a0f */
[----:B------:R-:W-:-:S03]  /*0eb0*/  IMAD.HI.U32 R5, R9, R120, RZ ;  /* 0x0000007809057227 */ /* 0x000fc600078e00ff */
[----:B------:R-:W-:Y:S01]  /*0ec0*/  ISETP.GT.U32.AND P0, PT, R15, R6, PT ;  /* 0x000000060f00720c */ /* 0x000fe20003f04070 */
[----:B------:R-:W-:Y:S02]  /*0ed0*/  @!P1 IMAD.IADD R8, R8, 0x1, -R15 ;  /* 0x0000000108089824 */ /* 0x000fe400078e0a0f */
[----:B------:R-:W-:Y:S02]  /*0ee0*/  IMAD.MOV R5, RZ, RZ, -R5 ;  /* 0x000000ffff057224 */ /* 0x000fe400078e0a05 */
[----:B------:R-:W-:Y:S01]  /*0ef0*/  IMAD R132, R161, R10, R132 ;  /* 0x0000000aa1847224 */ /* 0x000fe200078e0284 */
[----:B------:R-:W-:Y:S01]  /*0f00*/  ISETP.GT.U32.AND P1, PT, R15, R8, PT ;  /* 0x000000080f00720c */ /* 0x000fe20003f24070 */
[----:B------:R-:W-:Y:S02]  /*0f10*/  IMAD R120, R161, R5, R120 ;  /* 0x00000005a1787224 */ /* 0x000fe400078e0278 */
[----:B------:R-:W-:Y:S02]  /*0f20*/  VIADD R5, R121, 0xffffffff ;  /* 0xffffffff79057836 */ /* 0x000fe40000000000 */
[----:B------:R-:W-:-:S03]  /*0f30*/  IMAD.HI.U32 R10, R9, R134, RZ ;  /* 0x00000086090a7227 */ /* 0x000fc600078e00ff */
[----:B------:R-:W-:Y:S01]  /*0f40*/  ISETP.GE.U32.AND P3, PT, R5, 0x7fffffe0, PT ;  /* 0x7fffffe00500780c */ /* 0x000fe20003f66070 */
[--C-:B------:R-:W-:Y:S01]  /*0f50*/  @!P0 IMAD.IADD R6, R6, 0x1, -R15.reuse ;  /* 0x0000000106068824 */ /* 0x100fe200078e0a0f */
[C---:B------:R-:W-:Y:S01]  /*0f60*/  ISETP.GT.U32.AND P0, PT, R161.reuse, R141, PT ;  /* 0x0000008da100720c */ /* 0x040fe20003f04070 */
[----:B------:R-:W-:Y:S02]  /*0f70*/  IMAD.MOV R10, RZ, RZ, -R10 ;  /* 0x000000ffff0a7224 */ /* 0x000fe400078e0a0a */
[----:B------:R-:W-:Y:S01]  /*0f80*/  @!P1 IMAD.IADD R8, R8, 0x1, -R15 ;  /* 0x0000000108089824 */ /* 0x000fe200078e0a0f */
[----:B------:R-:W-:Y:S01]  /*0f90*/  ISETP.GT.U32.AND P1, PT, R161, R96, PT ;  /* 0x00000060a100720c */ /* 0x000fe20003f24070 */
[----:B------:R-:W-:Y:S02]  /*0fa0*/  VIADD R5, R121, 0xfffffff7 ;  /* 0xfffffff779057836 */ /* 0x000fe40000000000 */
[----:B------:R-:W-:Y:S01]  /*0fb0*/  @!P5 IMAD.IADD R123, R123, 0x1, -R161 ;  /* 0x000000017b7bd824 */ /* 0x000fe200078e0aa1 */
[C---:B------:R-:W-:Y:S01]  /*0fc0*/  ISETP.GT.U32.AND P5, PT, R161.reuse, R143, PT ;  /* 0x0000008fa100720c */ /* 0x040fe20003fa4070 */
[----:B------:R-:W-:-:S02]  /*0fd0*/  IMAD R134, R161, R10, R134 ;  /* 0x0000000aa1867224 */ /* 0x000fc400078e0286 */
[----:B------:R-:W-:Y:S02]  /*0fe0*/  VIADD R10, R121, 0xffffffec ;  /* 0xffffffec790a7836 */ /* 0x000fe40000000000 */
[--C-:B------:R-:W-:Y:S01]  /*0ff0*/  @!P4 IMAD.IADD R125, R125, 0x1, -R161.reuse ;  /* 0x000000017d7dc824 */ /* 0x100fe200078e0aa1 */
[----:B------:R-:W-:Y:S01]  /*1000*/  ISETP.GE.U32.AND P4, PT, R5, 0x7fffffd8, PT ;  /* 0x7fffffd80500780c */ /* 0x000fe20003f86070 */
[----:B------:R-:W-:Y:S02]  /*1010*/  VIADD R5, R121, 0xffffffed ;  /* 0xffffffed79057836 */ /* 0x000fe40000000000 */
[----:B------:R-:W-:Y:S02]  /*1020*/  VIADD R167, R167, 0x3c ;  /* 0x0000003ca7a77836 */ /* 0x000fe40000000000 */
[--C-:B------:R-:W-:Y:S01]  /*1030*/  @!P2 IMAD.IADD R129, R129, 0x1, -R161.reuse ;  /* 0x000000018181a824 */ /* 0x100fe200078e0aa1 */
[----:B------:R-:W-:Y:S01]  /*1040*/  ISETP.GE.U32.AND P2, PT, R10, 0x7fffffcd, PT ;  /* 0x7fffffcd0a00780c */ /* 0x000fe20003f46070 */
[----:B------:R-:W-:Y:S01]  /*1050*/  VIADD R10, R121, 0xffffffee ;  /* 0xffffffee790a7836 */ /* 0x000fe20000000000 */
[----:B------:R-:W-:Y:S01]  /*1060*/  IABS R164, R167 ;  /* 0x000000a700a47213 */ /* 0x000fe20000000000 */
[----:B------:R-:W-:Y:S01]  /*1070*/  @!P0 IMAD.IADD R141, R141, 0x1, -R161 ;  /* 0x000000018d8d8824 */ /* 0x000fe200078e0aa1 */
[----:B------:R-:W-:Y:S01]  /*1080*/  ISETP.GE.U32.AND P0, PT, R5, 0x7fffffce, PT ;  /* 0x7fffffce0500780c */ /* 0x000fe20003f06070 */
[----:B------:R-:W-:-:S04]  /*1090*/  IMAD.HI.U32 R11, R9, R130, RZ ;  /* 0x00000082090b7227 */ /* 0x000fc800078e00ff */
[----:B------:R-:W-:Y:S02]  /*10a0*/  VIADD R5, R121, 0xffffffef ;  /* 0xffffffef79057836 */ /* 0x000fe40000000000 */
[----:B------:R-:W-:-:S04]  /*10b0*/  IMAD.HI.U32 R12, R9, R14, RZ ;  /* 0x0000000e090c7227 */ /* 0x000fc800078e00ff */
[----:B------:R-:W-:Y:S01]  /*10c0*/  @!P1 IMAD.IADD R96, R96, 0x1, -R161 ;  /* 0x0000000160609824 */ /* 0x000fe200078e0aa1 */
[----:B------:R-:W-:Y:S01]  /*10d0*/  ISETP.GE.U32.AND P1, PT, R10, 0x7fffffcf, PT ;  /* 0x7fffffcf0a00780c */ /* 0x000fe20003f26070 */
[----:B------:R-:W-:Y:S02]  /*10e0*/  IMAD.MOV R11, RZ, RZ, -R11 ;  /* 0x000000ffff0b7224 */ /* 0x000fe400078e0a0b */
[----:B------:R-:W-:Y:S02]  /*10f0*/  VIADD R10, R121, 0xffffffe8 ;  /* 0xffffffe8790a7836 */ /* 0x000fe40000000000 */
[----:B------:R-:W-:Y:S01]  /*1100*/  @!P5 IMAD.IADD R143, R143, 0x1, -R161 ;  /* 0x000000018f8fd824 */ /* 0x000fe200078e0aa1 */
[----:B------:R-:W-:Y:S01]  /*1110*/  ISETP.GE.U32.AND P5, PT, R5, 0x7fffffd0, PT ;  /* 0x7fffffd00500780c */ /* 0x000fe20003fa6070 */
[----:B------:R-:W-:Y:S01]  /*1120*/  IMAD.HI.U32 R13, R9, R164, RZ ;  /* 0x000000a4090d7227 */ /* 0x000fe200078e00ff */
[----:B------:R-:W-:-:S03]  /*1130*/  ISETP.GE.U32.AND P6, PT, R10, 0x7fffffc9, PT ;  /* 0x7fffffc90a00780c */ /* 0x000fc60003fc6070 */
[----:B------:R-:W-:Y:S01]  /*1140*/  IMAD.MOV R12, RZ, RZ, -R12 ;  /* 0x000000ffff0c7224 */ /* 0x000fe200078e0a0c */
[----:B------:R-:W-:Y:S01]  /*1150*/  SEL R16, RZ, 0x1, P6 ;  /* 0x00000001ff107807 */ /* 0x000fe20003000000 */
[----:B------:R-:W-:Y:S02]  /*1160*/  VIADD R5, R121, 0xffffffe9 ;  /* 0xffffffe979057836 */ /* 0x000fe40000000000 */
[----:B------:R-:W-:Y:S02]  /*1170*/  IMAD R130, R161, R11, R130 ;  /* 0x0000000ba1827224 */ /* 0x000fe400078e0282 */
[----:B------:R-:W-:-:S04]  /*1180*/  IMAD.HI.U32 R11, R9, R122, RZ ;  /* 0x0000007a090b7227 */ /* 0x000fc800078e00ff */
[----:B------:R-:W-:Y:S02]  /*1190*/  IMAD.MOV R13, RZ, RZ, -R13 ;  /* 0x000000ffff0d7224 */ /* 0x000fe400078e0a0d */
[----:B------:R-:W-:Y:S01]  /*11a0*/  IMAD R165, R161, R12, R14 ;  /* 0x0000000ca1a57224 */ /* 0x000fe200078e020e */
[----:B------:R-:W-:Y:S01]  /*11b0*/  SEL R12, RZ, 0x1, P2 ;  /* 0x00000001ff0c7807 */ /* 0x000fe20001000000 */
[----:B------:R-:W-:Y:S01]  /*11c0*/  VIADD R10, R121, 0xffffffea ;  /* 0xffffffea790a7836 */ /* 0x000fe20000000000 */
[----:B------:R-:W-:Y:S01]  /*11d0*/  ISETP.GE.U32.AND P2, PT, R5, 0x7fffffca, PT ;  /* 0x7fffffca0500780c */ /* 0x000fe20003f46070 */
[----:B------:R-:W-:Y:S02]  /*11e0*/  VIADD R5, R121, 0xffffffeb ;  /* 0xffffffeb79057836 */ /* 0x000fe40000000000 */
[----:B------:R-:W-:Y:S01]  /*11f0*/  IMAD.MOV R11, RZ, RZ, -R11 ;  /* 0x000000ffff0b7224 */ /* 0x000fe200078e0a0b */
[----:B------:R-:W-:Y:S01]  /*1200*/  SEL R17, RZ, 0x1fffe, P2 ;  /* 0x0001fffeff117807 */ /* 0x000fe20001000000 */
[----:B------:R-:W-:Y:S01]  /*1210*/  IMAD R164, R161, R13, R164 ;  /* 0x0000000da1a47224 */ /* 0x000fe200078e02a4 */
[----:B------:R-:W-:Y:S01]  /*1220*/  SEL R13, RZ, 0x1fffe, P0 ;  /* 0x0001fffeff0d7807 */ /* 0x000fe20000000000 */
[----:B------:R-:W-:Y:S01]  /*1230*/  VIADD R14, R121, 0xffffffe4 ;  /* 0xffffffe4790e7836 */ /* 0x000fe20000000000 */
[----:B------:R-:W-:Y:S01]  /*1240*/  ISETP.GE.U32.AND P0, PT, R10, 0x7fffffcb, PT ;  /* 0x7fffffcb0a00780c */ /* 0x000fe20003f06070 */
[----:B------:R-:W-:Y:S01]  /*1250*/  IMAD R122, R161, R11, R122 ;  /* 0x0000000ba17a7224 */ /* 0x000fe200078e027a */
[----:B------:R-:W-:Y:S01]  /*1260*/  SEL R10, RZ, 0x4, P1 ;  /* 0x00000004ff0a7807 */ /* 0x000fe20000800000 */
[----:B------:R-:W-:Y:S01]  /*1270*/  VIADD R15, R121, 0xffffffe7 ;  /* 0xffffffe7790f7836 */ /* 0x000fe20000000000 */
[----:B------:R-:W-:Y:S01]  /*1280*/  ISETP.GE.U32.AND P1, PT, R5, 0x7fffffcc, PT ;  /* 0x7fffffcc0500780c */ /* 0x000fe20003f26070 */
[C---:B------:R-:W-:Y:S01]  /*1290*/  VIADD R5, R121.reuse, 0xffffffe5 ;  /* 0xffffffe579057836 */ /* 0x040fe20000000000 */
[----:B------:R-:W-:Y:S01]  /*12a0*/  SEL R11, RZ, 0x7fff8, P5 ;  /* 0x0007fff8ff0b7807 */ /* 0x000fe20002800000 */
[----:B------:R-:W-:Y:S01]  /*12b0*/  IMAD.IADD R12, R12, 0x1, R13 ;  /* 0x000000010c0c7824 */ /* 0x000fe200078e020d */
[----:B------:R-:W-:Y:S01]  /*12c0*/  ISETP.GE.U32.AND P5, PT, R14, 0x7fffffc5, PT ;  /* 0x7fffffc50e00780c */ /* 0x000fe20003fa6070 */
[----:B------:R-:W-:Y:S01]  /*12d0*/  VIADD R14, R121, 0xffffffe6 ;  /* 0xffffffe6790e7836 */ /* 0x000fe20000000000 */
[----:B------:R-:W-:Y:S01]  /*12e0*/  ISETP.GE.U32.AND P6, PT, R5, 0x7fffffc6, PT ;  /* 0x7fffffc60500780c */ /* 0x000fe20003fc6070 */
[----:B------:R-:W-:Y:S01]  /*12f0*/  VIADD R5, R121, 0xffffffe1 ;  /* 0xffffffe179057836 */ /* 0x000fe20000000000 */
[----:B------:R-:W-:Y:S01]  /*1300*/  SEL R20, RZ, 0x1, P5 ;  /* 0x00000001ff147807 */ /* 0x000fe20002800000 */
[----:B------:R-:W-:Y:S01]  /*1310*/  IMAD.IADD R16, R16, 0x1, R17 ;  /* 0x0000000110107824 */ /* 0x000fe200078e0211 */
[----:B------:R-:W-:Y:S01]  /*1320*/  ISETP.GE.U32.AND P2, PT, R14, 0x7fffffc7, PT ;  /* 0x7fffffc70e00780c */ /* 0x000fe20003f46070 */
[----:B------:R-:W-:Y:S01]  /*1330*/  IMAD.HI.U32 R9, R9, R124, RZ ;  /* 0x0000007c09097227 */ /* 0x000fe200078e00ff */
[----:B------:R-:W-:-:S02]  /*1340*/  SEL R14, RZ, 0x4, P0 ;  /* 0x00000004ff0e7807 */ /* 0x000fc40000000000 */
[----:B------:R-:W-:Y:S01]  /*1350*/  ISETP.GE.U32.AND P0, PT, R15, 0x7fffffc8, PT ;  /* 0x7fffffc80f00780c */ /* 0x000fe20003f06070 */
[----:B------:R-:W-:Y:S01]  /*1360*/  IMAD.MOV R9, RZ, RZ, -R9 ;  /* 0x000000ffff097224 */ /* 0x000fe200078e0a09 */
[----:B------:R-:W-:Y:S02]  /*1370*/  ISETP.GE.U32.AND P5, PT, R19, 0x7fffffc3, PT ;  /* 0x7fffffc31300780c */ /* 0x000fe40003fa6070 */
[----:B------:R-:W-:Y:S01]  /*1380*/  SEL R15, RZ, 0x7fff8, P1 ;  /* 0x0007fff8ff0f7807 */ /* 0x000fe20000800000 */
[----:B------:R-:W-:Y:S01]  /*1390*/  IMAD R124, R161, R9, R124 ;  /* 0x00000009a17c7224 */ /* 0x000fe200078e027c */
[----:B------:R-:W-:Y:S01]  /*13a0*/  ISETP.GE.U32.AND P1, PT, R5, 0x7fffffc2, PT ;  /* 0x7fffffc20500780c */ /* 0x000fe20003f26070 */
[----:B------:R-:W-:Y:S01]  /*13b0*/  VIADD R5, R121, 0xffffffe0 ;  /* 0xffffffe079057836 */ /* 0x000fe20000000000 */
[----:B------:R-:W-:Y:S02]  /*13c0*/  SEL R13, RZ, 0x4, P5 ;  /* 0x00000004ff0d7807 */ /* 0x000fe40002800000 */
[----:B------:R-:W-:-:S02]  /*13d0*/  SEL R21, RZ, 0x1fffe, P6 ;  /* 0x0001fffeff157807 */ /* 0x000fc40003000000 */
[----:B------:R-:W-:Y:S02]  /*13e0*/  ISETP.GT.U32.AND P5, PT, R161, R132, PT ;  /* 0x00000084a100720c */ /* 0x000fe40003fa4070 */
[----:B------:R-:W-:Y:S01]  /*13f0*/  ISETP.GE.U32.AND P6, PT, R18, 0x7fffffc4, PT ;  /* 0x7fffffc41200780c */ /* 0x000fe20003fc6070 */
[----:B------:R-:W-:Y:S01]  /*1400*/  IMAD.IADD R20, R20, 0x1, R21 ;  /* 0x0000000114147824 */ /* 0x000fe200078e0215 */
[----:B------:R-:W-:Y:S02]  /*1410*/  SEL R18, RZ, 0x4, P2 ;  /* 0x00000004ff127807 */ /* 0x000fe40001000000 */
[----:B------:R-:W-:Y:S02]  /*1420*/  ISETP.GE.U32.AND P2, PT, R5, 0x7fffffc1, PT ;  /* 0x7fffffc10500780c */ /* 0x000fe40003f46070 */
[----:B------:R-:W-:Y:S02]  /*1430*/  SEL R23, RZ, 0x1fffe, P1 ;  /* 0x0001fffeff177807 */ /* 0x000fe40000800000 */
[----:B------:R-:W-:-:S02]  /*1440*/  SEL R22, RZ, 0x1, P2 ;  /* 0x00000001ff167807 */ /* 0x000fc40001000000 */
[----:B------:R-:W-:Y:S01]  /*1450*/  SEL R19, RZ, 0x7fff8, P0 ;  /* 0x0007fff8ff137807 */ /* 0x000fe20000000000 */
[----:B------:R-:W-:Y:S01]  /*1460*/  @!P5 IMAD.IADD R132, R132, 0x1, -R161 ;  /* 0x000000018484d824 */ /* 0x000fe200078e0aa1 */
[C---:B------:R-:W-:Y:S01]  /*1470*/  ISETP.GT.U32.AND P0, PT, R161.reuse, R138, PT ;  /* 0x0000008aa100720c */ /* 0x040fe20003f04070 */
[----:B------:R-:W-:Y:S01]  /*1480*/  IMAD.IADD R23, R22, 0x1, R23 ;  /* 0x0000000116177824 */ /* 0x000fe200078e0217 */
[----:B------:R-:W-:Y:S02]  /*1490*/  SEL R22, RZ, 0x7fff8, P6 ;  /* 0x0007fff8ff167807 */ /* 0x000fe40003000000 */
[C---:B------:R-:W-:Y:S02]  /*14a0*/  ISETP.GT.U32.AND P6, PT, R161.reuse, R130, PT ;  /* 0x00000082a100720c */ /* 0x040fe40003fc4070 */
[C---:B------:R-:W-:Y:S02]  /*14b0*/  ISETP.GT.U32.AND P5, PT, R161.reuse, R122, PT ;  /* 0x0000007aa100720c */ /* 0x040fe40003fa4070 */
[----:B------:R-:W-:-:S02]  /*14c0*/  ISETP.GT.U32.AND P1, PT, R161, R136, PT ;  /* 0x00000088a100720c */ /* 0x000fc40003f24070 */
[----:B------:R-:W-:Y:S02]  /*14d0*/  LOP3.LUT R16, R16, 0x3, RZ, 0xc0, !PT ;  /* 0x0000000310107812 */ /* 0x000fe400078ec0ff */
[----:B------:R-:W-:Y:S01]  /*14e0*/  LOP3.LUT R23, R23, 0x3, RZ, 0xc0, !PT ;  /* 0x0000000317177812 */ /* 0x000fe200078ec0ff */
[--C-:B------:R-:W-:Y:S01]  /*14f0*/  @!P0 IMAD.IADD R138, R138, 0x1, -R161.reuse ;  /* 0x000000018a8a8824 */ /* 0x100fe200078e0aa1 */
[----:B------:R-:W-:Y:S02]  /*1500*/  LOP3.LUT R12, R12, 0x3, RZ, 0xc0, !PT ;  /* 0x000000030c0c7812 */ /* 0x000fe400078ec0ff */
[----:B------:R-:W-:Y:S01]  /*1510*/  LOP3.LUT R20, R20, 0x3, RZ, 0xc0, !PT ;  /* 0x0000000314147812 */ /* 0x000fe200078ec0ff */
[--C-:B------:R-:W-:Y:S01]  /*1520*/  @!P6 IMAD.IADD R130, R130, 0x1, -R161.reuse ;  /* 0x000000018282e824 */ /* 0x100fe200078e0aa1 */
[----:B------:R-:W-:Y:S01]  /*1530*/  ISETP.GT.U32.AND P0, PT, R161, R134, PT ;  /* 0x00000086a100720c */ /* 0x000fe20003f04070 */
[--C-:B------:R-:W-:Y:S01]  /*1540*/  @!P5 IMAD.IADD R122, R122, 0x1, -R161.reuse ;  /* 0x000000017a7ad824 */ /* 0x100fe200078e0aa1 */
[----:B------:R-:W-:Y:S01]  /*1550*/  IADD3 R14, PT, PT, R16, R15, R14 ;  /* 0x0000000f100e7210 */ /* 0x000fe20007ffe00e */
[----:B------:R-:W-:Y:S01]  /*1560*/  @!P1 IMAD.IADD R136, R136, 0x1, -R161 ;  /* 0x0000000188889824 */ /* 0x000fe200078e0aa1 */
[----:B------:R-:W-:-:S02]  /*1570*/  IADD3 R13, PT, PT, R23, R22, R13 ;  /* 0x00000016170d7210 */ /* 0x000fc40007ffe00d */
[----:B------:R-:W-:Y:S02]  /*1580*/  ISETP.GE.AND P6, PT, R2, RZ, PT ;  /* 0x000000ff0200720c */ /* 0x000fe40003fc6270 */
[----:B------:R-:W-:Y:S02]  /*1590*/  ISETP.GE.AND P5, PT, R3, RZ, PT ;  /* 0x000000ff0300720c */ /* 0x000fe40003fa6270 */
[----:B------:R-:W-:Y:S01]  /*15a0*/  IADD3 R10, PT, PT, R12, R11, R10 ;  /* 0x0000000b0c0a7210 */ /* 0x000fe20007ffe00a */
[----:B------:R-:W-:Y:S01]  /*15b0*/  IMAD.SHL.U32 R11, R14, 0x100, RZ ;  /* 0x000001000e0b7824 */ /* 0x000fe200078e00ff */
[----:B------:R-:W-:Y:S01]  /*15c0*/  IADD3 R18, PT, PT, R20, R19, R18 ;  /* 0x0000001314127210 */ /* 0x000fe20007ffe012 */
[----:B------:R-:W-:Y:S01]  /*15d0*/  @!P0 IMAD.IADD R134, R134, 0x1, -R161 ;  /* 0x0000000186868824 */ /* 0x000fe200078e0aa1 */
[----:B------:R-:W-:Y:S02]  /*15e0*/  LOP3.LUT R13, R13, 0xf, RZ, 0xc0, !PT ;  /* 0x0000000f0d0d7812 */ /* 0x000fe400078ec0ff */
[----:B------:R-:W-:-:S02]  /*15f0*/  ISETP.GT.U32.AND P1, PT, R161, R165, PT ;  /* 0x000000a5a100720c */ /* 0x000fc40003f24070 */
[----:B------:R-:W-:Y:S01]  /*1600*/  LOP3.LUT R11, R11, 0xf00, RZ, 0xe2, !PT ;  /* 0x00000f000b0b7812 */ /* 0x000fe200078ee2ff */
[----:B------:R-:W-:Y:S01]  /*1610*/  IMAD R13, R18, 0x10, R13 ;  /* 0x00000010120d7824 */ /* 0x000fe200078e020d */
[----:B------:R-:W-:Y:S01]  /*1620*/  ISETP.GE.AND P0, PT, R7, RZ, PT ;  /* 0x000000ff0700720c */ /* 0x000fe20003f06270 */
[----:B------:R-:W-:Y:S01]  /*1630*/  @!P6 IMAD.MOV R6, RZ, RZ, -R6 ;  /* 0x000000ffff06e224 */ /* 0x000fe200078e0a06 */
[----:B------:R-:W-:Y:S01]  /*1640*/  ISETP.NE.AND P6, PT, R118, RZ, PT ;  /* 0x000000ff7600720c */ /* 0x000fe20003fc5270 */
[----:B------:R-:W-:Y:S01]  /*1650*/  @!P5 IMAD.MOV R8, RZ, RZ, -R8 ;  /* 0x000000ffff08d224 */ /* 0x000fe200078e0a08 */
[----:B------:R-:W-:Y:S01]  /*1660*/  LOP3.LUT R13, R13, 0xff, RZ, 0xc0, !PT ;  /* 0x000000ff0d0d7812 */ /* 0x000fe200078ec0ff */
[----:B------:R-:W-:Y:S01]  /*1670*/  IMAD R10, R10, 0x1000, R11 ;  /* 0x000010000a0a7824 */ /* 0x000fe200078e020b */
[----:B------:R-:W-:Y:S02]  /*1680*/  LOP3.LUT R7, RZ, R118, RZ, 0x33, !PT ;  /* 0x00000076ff077212 */ /* 0x000fe400078e33ff */
[----:B------:R-:W-:Y:S01]  /*1690*/  ISETP.GT.U32.AND P5, PT, R161, R164, PT ;  /* 0x000000a4a100720c */ /* 0x000fe20003fa4070 */
[----:B------:R-:W-:Y:S01]  /*16a0*/  @!P1 IMAD.IADD R165, R165, 0x1, -R161 ;  /* 0x00000001a5a59824 */ /* 0x000fe200078e0aa1 */
[----:B------:R-:W-:Y:S01]  /*16b0*/  ISETP.NE.U32.AND P1, PT, R4, RZ, PT ;  /* 0x000000ff0400720c */ /* 0x000fe20003f25070 */
[----:B------:R-:W-:Y:S01]  /*16c0*/  IMAD.IADD R10, R10, 0x1, R13 ;  /* 0x000000010a0a7824 */ /* 0x000fe200078e020d */
[----:B------:R-:W-:-:S02]  /*16d0*/  SEL R9, R7, R6, !P6 ;  /* 0x0000000607097207 */ /* 0x000fc40007000000 */
[----:B------:R-:W-:Y:S01]  /*16e0*/  SEL R8, R7, R8, !P6 ;  /* 0x0000000807087207 */ /* 0x000fe20007000000 */
[----:B---34-:R-:W-:Y:S08]  /*16f0*/  BRA.U UP0, `(.L_x_5) ;  /* 0x0000000100187547 */ /* 0x018ff0000b800000 */
[----:B------:R-:W-:Y:S01]  /*1700*/  ELECT P6, URZ, PT ;  /* 0x0000000000ff782f */ /* 0x000fe200038c0000 */
[----:B------:R-:W-:Y:S01]  /*1710*/  IMAD.MOV.U32 R6, RZ, RZ, 0x1 ;  /* 0x00000001ff067424 */ /* 0x000fe200078e00ff */
[----:B------:R-:W-:Y:S01]  /*1720*/  UMOV UR6, 0x40 ;  /* 0x0000004000067882 */ /* 0x000fe20000000000 */
[----:B------:R-:W-:Y:S01]  /*1730*/  UVIRTCOUNT.DEALLOC.SMPOOL 0x80 ;  /* 0x000000800000784c */ /* 0x000fe20000000000 */
[----:B------:R-:W-:-:S09]  /*1740*/  ULEA UR6, UR5, UR6, 0x18 ;  /* 0x0000000605067291 */ /* 0x000fd2000f8ec0ff */
[----:B------:R0:W-:Y:S03]  /*1750*/  @P6 STS.U8 [UR6], R6 ;  /* 0x00000006ff006988 */ /* 0x0001e60008000006 */
.L_x_5:
[----:B------:R-:W-:Y:S01]  /*1760*/  STTM.x128 tmem[UR12], RZ ;  /* 0x000000ff000079ed */ /* 0x000fe200083c000c */
[----:B------:R-:W1:Y:S02]  /*1770*/  FENCE.VIEW.ASYNC.T ;  /* 0x00000000000073c6 */ /* 0x000e640000000200 */
[----:B-1----:R-:W-:Y:S01]  /*1780*/  VOTEU.ALL UP1, P1 ;  /* 0x0000000000ff7886 */ /* 0x002fe20000820000 */
[----:B------:R-:W-:Y:S01]  /*1790*/  @!P5 IMAD.IADD R164, R164, 0x1, -R161 ;  /* 0x00000001a4a4d824 */ /* 0x000fe200078e0aa1 */
[C---:B------:R-:W-:Y:S01]  /*17a0*/  ISETP.GT.U32.AND P6, PT, R161.reuse, R120, PT ;  /* 0x00000078a100720c */ /* 0x040fe20003fc4070 */
[----:B------:R-:W-:Y:S01]  /*17b0*/  VOTEU.ALL UP2, P1 ;  /* 0x0000000000ff7886 */ /* 0x000fe20000840000 */
[----:B------:R-:W-:Y:S01]  /*17c0*/  ISETP.GT.U32.AND P5, PT, R161, R124, PT ;  /* 0x0000007ca100720c */ /* 0x000fe20003fa4070 */
[----:B------:R-:W1:Y:S01]  /*17d0*/  LDCU.64 UR14, c[0x0][0x3a8] ;  /* 0x00007500ff0e77ac */ /* 0x000e620008000a00 */
[----:B------:R-:W-:-:S04]  /*17e0*/  @!UP1 UIADD3 UR20, UPT, UPT, -UR4, 0x100000, URZ ;  /* 0x0010000004149890 */ /* 0x000fc8000fffe1ff */
[----:B------:R-:W-:Y:S02]  /*17f0*/  @!UP1 USHF.L.U32 UR21, UR20, 0xb, URZ ;  /* 0x0000000b14159899 */ /* 0x000fe400080006ff */
[----:B------:R-:W-:Y:S01]  /*1800*/  @!UP1 USHF.L.U32 UR20, UR20, 0x1, URZ ;  /* 0x0000000114149899 */ /* 0x000fe200080006ff */
[----:B------:R-:W-:Y:S01]  /*1810*/  BAR.SYNC.DEFER_BLOCKING 0x0 ;  /* 0x0000000000007b1d */ /* 0x000fe20000010000 */
[----:B------:R-:W-:Y:S01]  /*1820*/  IMAD R7, R9, UR9, RZ ;  /* 0x0000000909077c24 */ /* 0x000fe2000f8e02ff */
[----:B------:R-:W-:Y:S01]  /*1830*/  PRMT R232, RZ, 0x7610, R232 ;  /* 0x00007610ffe87816 */ /* 0x000fe200000000e8 */
[----:B------:R-:W-:Y:S01]  /*1840*/  IMAD R9, R8, UR9, RZ ;  /* 0x0000000908097c24 */ /* 0x000fe2000f8e02ff */
[----:B------:R-:W-:Y:S01]  /*1850*/  PRMT R171, RZ, 0x7610, R171 ;  /* 0x00007610ffab7816 */ /* 0x000fe200000000ab */
[--C-:B------:R-:W-:Y:S01]  /*1860*/  @!P6 IMAD.IADD R120, R120, 0x1, -R161.reuse ;  /* 0x000000017878e824 */ /* 0x100fe200078e0aa1 */
[----:B0-----:R-:W-:Y:S01]  /*1870*/  IADD3 R6, P6, PT, R7, UR16, RZ ;  /* 0x0000001007067c10 */ /* 0x001fe2000ffde0ff */
[----:B------:R-:W-:Y:S01]  /*1880*/  @!P5 IMAD.IADD R124, R124, 0x1, -R161 ;  /* 0x000000017c7cd824 */ /* 0x000fe200078e0aa1 */
[----:B------:R-:W-:-:S02]  /*1890*/  IADD3 R8, P5, PT, R9, UR16, RZ ;  /* 0x0000001009087c10 */ /* 0x000fc4000ffbe0ff */
[----:B------:R-:W-:Y:S02]  /*18a0*/  LOP3.LUT R156, R10, 0xffff, RZ, 0xc0, !PT ;  /* 0x0000ffff0a9c7812 */ /* 0x000fe400078ec0ff */
[----:B------:R-:W-:Y:S01]  /*18b0*/  PRMT R244, RZ, 0x7610, R244 ;  /* 0x00007610fff47816 */ /* 0x000fe200000000f4 */
[----:B-1----:R-:W-:Y:S01]  /*18c0*/  USHF.L.U32 UR5, UR14, 0x3, URZ ;  /* 0x000000030e057899 */ /* 0x002fe200080006ff */
[----:B------:R-:W-:Y:S02]  /*18d0*/  LEA.HI.X.SX32 R7, R7, UR17, 0x1, P6 ;  /* 0x0000001107077c11 */ /* 0x000fe4000b0f0eff */
[----:B------:R-:W-:Y:S02]  /*18e0*/  PRMT R242, RZ, 0x7610, R242 ;  /* 0x00007610fff27816 */ /* 0x000fe400000000f2 */
[----:B------:R-:W-:Y:S02]  /*18f0*/  PRMT R240, RZ, 0x7610, R240 ;  /* 0x00007610fff07816 */ /* 0x000fe400000000f0 */
[----:B------:R-:W-:Y:S01]  /*1900*/  PRMT R238, RZ, 0x7610, R238 ;  /* 0x00007610ffee7816 */ /* 0x000fe200000000ee */
[----:B------:R-:W0:Y:S02]  /*1910*/  FENCE.VIEW.ASYNC.S ;  /* 0x00000000000073c6 */ /* 0x000e240000000000 */
[----:B0-----:R0:W1:Y:S02]  /*1920*/  @!UP2 SYNCS.EXCH.64 URZ, [UR8], UR20 ;  /* 0x0000001408ffa5b2 */ /* 0x0010640008000100 */
[----:B-1----:R-:W-:Y:S01]  /*1930*/  BAR.SYNC.DEFER_BLOCKING 0x0 ;  /* 0x0000000000007b1d */ /* 0x002fe20000010000 */
[----:B------:R-:W-:-:S02]  /*1940*/  ISETP.GT.U32.AND P6, PT, R161, R123, PT ;  /* 0x0000007ba100720c */ /* 0x000fc40003fc4070 */
[----:B------:R-:W-:Y:S02]  /*1950*/  LEA.HI.X.SX32 R9, R9, UR17, 0x1, P5 ;  /* 0x0000001109097c11 */ /* 0x000fe4000a8f0eff */
[----:B------:R-:W-:Y:S01]  /*1960*/  ISETP.GT.U32.AND P5, PT, R161, R125, PT ;  /* 0x0000007da100720c */ /* 0x000fe20003fa4070 */
[----:B------:R-:W-:Y:S01]  /*1970*/  USHF.R.S32.HI UR6, URZ, 0x1f, UR5 ;  /* 0x0000001fff067899 */ /* 0x000fe20008011405 */
[C---:B------:R-:W-:Y:S01]  /*1980*/  VIADD R22, R121.reuse, 0xfffffffe ;  /* 0xfffffffe79167836 */ /* 0x040fe20000000000 */
[----:B------:R-:W-:Y:S02]  /*1990*/  PRMT R236, RZ, 0x7610, R236 ;  /* 0x00007610ffec7816 */ /* 0x000fe400000000ec */
[----:B------:R-:W-:Y:S01]  /*19a0*/  PRMT R234, RZ, 0x7610, R234 ;  /* 0x00007610ffea7816 */ /* 0x000fe200000000ea */
[----:B------:R-:W-:Y:S01]  /*19b0*/  VIADD R26, R121, 0xfffffff6 ;  /* 0xfffffff6791a7836 */ /* 0x000fe20000000000 */
[----:B------:R-:W-:Y:S02]  /*19c0*/  PRMT R172, RZ, 0x7610, R172 ;  /* 0x00007610ffac7816 */ /* 0x000fe400000000ac */
[----:B------:R-:W-:Y:S01]  /*19d0*/  PRMT R220, RZ, 0x7610, R220 ;  /* 0x00007610ffdc7816 */ /* 0x000fe200000000dc */
[----:B------:R-:W-:Y:S01]  /*19e0*/  @!P6 IMAD.IADD R123, R123, 0x1, -R161 ;  /* 0x000000017b7be824 */ /* 0x000fe200078e0aa1 */
[----:B------:R-:W-:-:S02]  /*19f0*/  IADD3 R10, P6, PT, R6, UR5, RZ ;  /* 0x00000005060a7c10 */ /* 0x000fc4000ffde0ff */
[----:B------:R-:W-:Y:S01]  /*1a00*/  PRMT R222, RZ, 0x7610, R222 ;  /* 0x00007610ffde7816 */ /* 0x000fe200000000de */
[--C-:B------:R-:W-:Y:S01]  /*1a10*/  @!P5 IMAD.IADD R125, R125, 0x1, -R161.reuse ;  /* 0x000000017d7dd824 */ /* 0x100fe200078e0aa1 */
[----:B------:R-:W-:Y:S02]  /*1a20*/  ISETP.GT.U32.AND P5, PT, R161, R129, PT ;  /* 0x00000081a100720c */ /* 0x000fe40003fa4070 */
[----:B------:R-:W-:Y:S02]  /*1a30*/  PRMT R224, RZ, 0x7610, R224 ;  /* 0x00007610ffe07816 */ /* 0x000fe400000000e0 */
[----:B------:R-:W-:Y:S01]  /*1a40*/  PRMT R226, RZ, 0x7610, R226 ;  /* 0x00007610ffe27816 */ /* 0x000fe200000000e2 */
[----:B------:R-:W2:Y:S01]  /*1a50*/  @!P3 LDG.E.U8 R232, desc[UR24][R6.64] ;  /* 0x0000001806e8b981 */ /* 0x000ea2000c1e1100 */
[----:B------:R-:W-:Y:S02]  /*1a60*/  IADD3.X R11, PT, PT, R7, UR6, RZ, P6, !PT ;  /* 0x00000006070b7c10 */ /* 0x000fe4000b7fe4ff */
[----:B------:R-:W-:Y:S01]  /*1a70*/  PRMT R228, RZ, 0x7610, R228 ;  /* 0x00007610ffe47816 */ /* 0x000fe200000000e4 */
[----:B------:R-:W3:Y:S01]  /*1a80*/  @!P3 LDG.E.U8 R171, desc[UR24][R8.64] ;  /* 0x0000001808abb981 */ /* 0x000ee2000c1e1100 */
[----:B------:R-:W-:Y:S01]  /*1a90*/  IADD3 R12, P3, PT, R8, UR5, RZ ;  /* 0x00000005080c7c10 */ /* 0x000fe2000ff7e0ff */
[----:B------:R-:W-:Y:S01]  /*1aa0*/  VIADD R36, R121, 0xfffffffd ;  /* 0xfffffffd79247836 */ /* 0x000fe20000000000 */
[----:B------:R-:W-:Y:S01]  /*1ab0*/  ISETP.GT.U32.AND P6, PT, R161, R141, PT ;  /* 0x0000008da100720c */ /* 0x000fe20003fc4070 */
[----:B------:R-:W-:Y:S01]  /*1ac0*/  USHF.L.U32 UR5, UR14, 0x4, URZ ;  /* 0x000000040e057899 */ /* 0x000fe200080006ff */
[----:B------:R-:W-:Y:S01]  /*1ad0*/  IADD3.X R13, PT, PT, R9, UR6, RZ, P3, !PT ;  /* 0x00000006090d7c10 */ /* 0x000fe20009ffe4ff */
[----:B------:R-:W4:Y:S01]  /*1ae0*/  @!P4 LDG.E.U8 R244, desc[UR24][R10.64] ;  /* 0x000000180af4c981 */ /* 0x000f22000c1e1100 */
[----:B------:R-:W-:Y:S01]  /*1af0*/  SHF.R.U32.HI R14, RZ, 0xf, R156 ;  /* 0x0000000fff0e7819 */ /* 0x000fe2000001169c */
[----:B------:R-:W-:Y:S01]  /*1b00*/  USHF.R.S32.HI UR6, URZ, 0x1f, UR5 ;  /* 0x0000001fff067899 */ /* 0x000fe20008011405 */
[----:B------:R-:W-:Y:S01]  /*1b10*/  @!P5 IMAD.IADD R129, R129, 0x1, -R161 ;  /* 0x000000018181d824 */ /* 0x000fe200078e0aa1 */
[----:B------:R-:W5:Y:S01]  /*1b20*/  @!P4 LDG.E.U8 R242, desc[UR24][R12.64] ;  /* 0x000000180cf2c981 */ /* 0x000f62000c1e1100 */
[----:B------:R-:W-:-:S02]  /*1b30*/  LOP3.LUT P3, RZ, R14, 0x1, RZ, 0xc0, !PT ;  /* 0x000000010eff7812 */ /* 0x000fc4000786c0ff */
[----:B------:R-:W-:Y:S02]  /*1b40*/  PRMT R230, RZ, 0x7610, R230 ;  /* 0x00007610ffe67816 */ /* 0x000fe400000000e6 */
[----:B------:R-:W-:Y:S01]  /*1b50*/  PRMT R173, RZ, 0x7610, R173 ;  /* 0x00007610ffad7816 */ /* 0x000fe200000000ad */
[----:B------:R-:W-:Y:S01]  /*1b60*/  VIADD R39, R121, 0xfffffff5 ;  /* 0xfffffff579277836 */ /* 0x000fe20000000000 */
[----:B------:R-:W-:Y:S02]  /*1b70*/  IADD3 R14, P5, PT, R6, UR5, RZ ;  /* 0x00000005060e7c10 */ /* 0x000fe4000ffbe0ff */
[----:B------:R-:W-:Y:S02]  /*1b80*/  PRMT R212, RZ, 0x7610, R212 ;  /* 0x00007610ffd47816 */ /* 0x000fe400000000d4 */
[----:B------:R-:W-:Y:S02]  /*1b90*/  PRMT R214, RZ, 0x7610, R214 ;  /* 0x00007610ffd67816 */ /* 0x000fe400000000d6 */
[----:B------:R-:W-:-:S02]  /*1ba0*/  PRMT R216, RZ, 0x7610, R216 ;  /* 0x00007610ffd87816 */ /* 0x000fc400000000d8 */
[----:B------:R-:W-:Y:S02]  /*1bb0*/  PRMT R218, RZ, 0x7610, R218 ;  /* 0x00007610ffda7816 */ /* 0x000fe400000000da */
[----:B------:R-:W-:Y:S02]  /*1bc0*/  PRMT R174, RZ, 0x7610, R174 ;  /* 0x00007610ffae7816 */ /* 0x000fe400000000ae */
[----:B------:R-:W-:Y:S01]  /*1bd0*/  PRMT R206, RZ, 0x7610, R206 ;  /* 0x00007610ffce7816 */ /* 0x000fe200000000ce */
[----:B------:R-:W-:Y:S01]  /*1be0*/  VIADD R51, R121, 0xfffffffc ;  /* 0xfffffffc79337836 */ /* 0x000fe20000000000 */
[----:B------:R-:W-:Y:S01]  /*1bf0*/  ISETP.GT.U32.AND P4, PT, R161, R96, PT ;  /* 0x00000060a100720c */ /* 0x000fe20003f84070 */
[----:B------:R-:W-:Y:S01]  /*1c00*/  @!P6 IMAD.IADD R141, R141, 0x1, -R161 ;  /* 0x000000018d8de824 */ /* 0x000fe200078e0aa1 */
[----:B------:R-:W-:Y:S02]  /*1c10*/  IADD3 R16, P6, PT, R8, UR5, RZ ;  /* 0x0000000508107c10 */ /* 0x000fe4000ffde0ff */
[----:B------:R-:W-:-:S02]  /*1c20*/  PRMT R208, RZ, 0x7610, R208 ;  /* 0x00007610ffd07816 */ /* 0x000fc400000000d0 */
[----:B------:R-:W-:Y:S01]  /*1c30*/  PRMT R210, RZ, 0x7610, R210 ;  /* 0x00007610ffd27816 */ /* 0x000fe200000000d2 */
[----:B------:R-:W-:Y:S01]  /*1c40*/  VIADD R58, R121, 0xfffffff4 ;  /* 0xfffffff4793a7836 */ /* 0x000fe20000000000 */
[----:B------:R-:W-:Y:S02]  /*1c50*/  IADD3.X R15, PT, PT, R7, UR6, RZ, P5, !PT ;  /* 0x00000006070f7c10 */ /* 0x000fe4000affe4ff */
[----:B------:R-:W-:Y:S02]  /*1c60*/  PRMT R245, RZ, 0x7610, R245 ;  /* 0x00007610fff57816 */ /* 0x000fe400000000f5 */
[----:B------:R-:W-:Y:S01]  /*1c70*/  PRMT R247, RZ, 0x7610, R247 ;  /* 0x00007610fff77816 */ /* 0x000fe200000000f7 */
[----:B------:R-:W-:Y:S01]  /*1c80*/  UIMAD UR5, UR14, 0x18, URZ ;  /* 0x000000180e0578a4 */ /* 0x000fe2000f8e02ff */
[----:B------:R-:W-:Y:S01]  /*1c90*/  ISETP.GT.U32.AND P5, PT, R161, R143, PT ;  /* 0x0000008fa100720c */ /* 0x000fe20003fa4070 */
[----:B------:R-:W2:Y:S01]  /*1ca0*/  @P3 LDG.E.U8 R240, desc[UR24][R14.64] ;  /* 0x000000180ef03981 */ /* 0x000ea2000c1e1100 */
[----:B------:R-:W-:-:S02]  /*1cb0*/  IADD3.X R17, PT, PT, R9, UR6, RZ, P6, !PT ;  /* 0x0000000609117c10 */ /* 0x000fc4000b7fe4ff */
[----:B------:R-:W-:Y:S02]  /*1cc0*/  PRMT R249, RZ, 0x7610, R249 ;  /* 0x00007610fff97816 */ /* 0x000fe400000000f9 */
[----:B------:R-:W-:Y:S02]  /*1cd0*/  PRMT R251, RZ, 0x7610, R251 ;  /* 0x00007610fffb7816 */ /* 0x000fe400000000fb */
[----:B------:R-:W-:Y:S02]  /*1ce0*/  PRMT R175, RZ, 0x7610, R175 ;  /* 0x00007610ffaf7816 */ /* 0x000fe400000000af */
[----:B------:R-:W-:Y:S01]  /*1cf0*/  PRMT R237, RZ, 0x7610, R237 ;  /* 0x00007610ffed7816 */ /* 0x000fe200000000ed */
[----:B------:R-:W-:Y:S01]  /*1d00*/  VIADD R70, R121, 0xfffffffb ;  /* 0xfffffffb79467836 */ /* 0x000fe20000000000 */
[----:B------:R-:W-:Y:S01]  /*1d10*/  SHF.R.U32.HI R18, RZ, 0x7, R156 ;  /* 0x00000007ff127819 */ /* 0x000fe2000001169c */
[----:B------:R-:W-:Y:S01]  /*1d20*/  USHF.R.S32.HI UR6, URZ, 0x1f, UR5 ;  /* 0x0000001fff067899 */ /* 0x000fe20008011405 */
[----:B------:R-:W2:Y:S01]  /*1d30*/  @P3 LDG.E.U8 R238, desc[UR24][R16.64] ;  /* 0x0000001810ee3981 */ /* 0x000ea2000c1e1100 */
[----:B------:R-:W-:Y:S01]  /*1d40*/  @!P4 IMAD.IADD R96, R96, 0x1, -R161 ;  /* 0x000000016060c824 */ /* 0x000fe200078e0aa1 */
        /* <DEDUP_REMOVED lines=14> */
[----:B------:R-:W-:Y:S02]  /*1e30*/  IADD3.X R19, PT, PT, R7, UR6, RZ, P3, !PT ;  /* 0x0000000607137c10 */ /* 0x000fe40009ffe4ff */
[----:B------:R-:W-:-:S02]  /*1e40*/  PRMT R194, RZ, 0x7610, R194 ;  /* 0x00007610ffc27816 */ /* 0x000fc400000000c2 */
[----:B------:R-:W-:Y:S01]  /*1e50*/  PRMT R196, RZ, 0x7610, R196 ;  /* 0x00007610ffc47816 */ /* 0x000fe200000000c4 */
[----:B------:R-:W2:Y:S01]  /*1e60*/  @P6 LDG.E.U8 R236, desc[UR24][R18.64] ;  /* 0x0000001812ec6981 */ /* 0x000ea2000c1e1100 */
[----:B------:R-:W-:Y:S01]  /*1e70*/  IADD3 R20, P5, PT, R8, UR5, RZ ;  /* 0x0000000508147c10 */ /* 0x000fe2000ffbe0ff */
[----:B------:R-:W-:Y:S01]  /*1e80*/  VIADD R87, R121, 0xfffffff2 ;  /* 0xfffffff279577836 */ /* 0x000fe20000000000 */
[----:B------:R-:W-:Y:S02]  /*1e90*/  ISETP.GT.U32.AND P3, PT, R161, R136, PT ;  /* 0x00000088a100720c */ /* 0x000fe40003f64070 */
[----:B------:R-:W-:Y:S02]  /*1ea0*/  PRMT R229, RZ, 0x7610, R229 ;  /* 0x00007610ffe57816 */ /* 0x000fe400000000e5 */
[----:B------:R-:W-:Y:S02]  /*1eb0*/  PRMT R231, RZ, 0x7610, R231 ;  /* 0x00007610ffe77816 */ /* 0x000fe400000000e7 */
[----:B------:R-:W-:-:S02]  /*1ec0*/  PRMT R233, RZ, 0x7610, R233 ;  /* 0x00007610ffe97816 */ /* 0x000fc400000000e9 */
[----:B------:R-:W-:Y:S02]  /*1ed0*/  PRMT R235, RZ, 0x7610, R235 ;  /* 0x00007610ffeb7816 */ /* 0x000fe400000000eb */
[----:B------:R-:W-:Y:S02]  /*1ee0*/  PRMT R127, RZ, 0x7610, R127 ;  /* 0x00007610ff7f7816 */ /* 0x000fe4000000007f */
[----:B------:R-:W-:Y:S01]  /*1ef0*/  PRMT R177, RZ, 0x7610, R177 ;  /* 0x00007610ffb17816 */ /* 0x000fe200000000b1 */
[----:B------:R-:W-:Y:S01]  /*1f00*/  VIADD R99, R121, 0xfffffff9 ;  /* 0xfffffff979637836 */ /* 0x000fe20000000000 */
[----:B------:R-:W-:Y:S01]  /*1f10*/  IADD3.X R21, PT, PT, R9, UR6, RZ, P5, !PT ;  /* 0x0000000609157c10 */ /* 0x000fe2000affe4ff */
[----:B------:R-:W-:Y:S01]  /*1f20*/  USHF.R.S32.HI UR5, URZ, 0x1f, UR14 ;  /* 0x0000001fff057899 */ /* 0x000fe2000801140e */
[----:B------:R-:W-:Y:S01]  /*1f30*/  ISETP.GE.U32.AND P5, PT, R22, 0x7fffffdf, PT ;  /* 0x7fffffdf1600780c */ /* 0x000fe20003fa6070 */
[--C-:B------:R-:W-:Y:S01]  /*1f40*/  @!P4 IMAD.IADD R138, R138, 0x1, -R161.reuse ;  /* 0x000000018a8ac824 */ /* 0x100fe200078e0aa1 */
[----:B------:R-:W-:Y:S01]  /*1f50*/  IADD3 R22, P4, PT, R6, UR14, RZ ;  /* 0x0000000e06167c10 */ /* 0x000fe2000ff9e0ff */
[----:B------:R-:W2:Y:S01]  /*1f60*/  @P6 LDG.E.U8 R234, desc[UR24][R20.64] ;  /* 0x0000001814ea6981 */ /* 0x000ea2000c1e1100 */
[----:B------:R-:W-:Y:S01]  /*1f70*/  IADD3 R24, P6, PT, R8, UR14, RZ ;  /* 0x0000000e08187c10 */ /* 0x000fe2000ffde0ff */
[----:B------:R-:W-:Y:S01]  /*1f80*/  @!P3 IMAD.IADD R136, R136, 0x1, -R161 ;  /* 0x000000018888b824 */ /* 0x000fe200078e0aa1 */
[----:B------:R-:W-:-:S02]  /*1f90*/  IADD3.X R23, PT, PT, R7, UR5, RZ, P4, !PT ;  /* 0x0000000507177c10 */ /* 0x000fc4000a7fe4ff */
[----:B------:R-:W-:Y:S02]  /*1fa0*/  PRMT R179, RZ, 0x7610, R179 ;  /* 0x00007610ffb37816 */ /* 0x000fe400000000b3 */
[----:B------:R-:W-:Y:S01]  /*1fb0*/  PRMT R181, RZ, 0x7610, R181 ;  /* 0x00007610ffb57816 */ /* 0x000fe200000000b5 */
[----:B------:R-:W-:Y:S01]  /*1fc0*/  VIADD R106, R121, 0xfffffff1 ;  /* 0xfffffff1796a7836 */ /* 0x000fe20000000000 */
[C---:B------:R-:W-:Y:S01]  /*1fd0*/  ISETP.GT.U32.AND P3, PT, R161.reuse, R132, PT ;  /* 0x00000084a100720c */ /* 0x040fe20003f64070 */
[----:B------:R-:W2:Y:S01]  /*1fe0*/  @!P5 LDG.E.U8 R172, desc[UR24][R22.64] ;  /* 0x0000001816acd981 */ /* 0x000ea2000c1e1100 */
[----:B------:R-:W-:Y:S01]  /*1ff0*/  ISETP.GT.U32.AND P4, PT, R161, R130, PT ;  /* 0x00000082a100720c */ /* 0x000fe20003f84070 */
[----:B------:R-:W1:Y:S01]  /*2000*/  LDCU UR16, c[0x0][0x3b0] ;  /* 0x00007600ff1077ac */ /* 0x000e620008000800 */
[----:B------:R-:W-:Y:S01]  /*2010*/  IADD3.X R25, PT, PT, R9, UR5, RZ, P6, !PT ;  /* 0x0000000509197c10 */ /* 0x000fe2000b7fe4ff */
[----:B------:R-:W-:Y:S01]  /*2020*/  UIMAD UR5, UR14, 0x9, URZ ;  /* 0x000000090e0578a4 */ /* 0x000fe2000f8e02ff */
[----:B------:R-:W-:-:S03]  /*2030*/  ISETP.GE.U32.AND P6, PT, R26, 0x7fffffd7, PT ;  /* 0x7fffffd71a00780c */ /* 0x000fc60003fc6070 */
[----:B------:R-:W2:Y:S01]  /*2040*/  @!P5 LDG.E.U8 R220, desc[UR24][R24.64] ;  /* 0x0000001818dcd981 */ /* 0x000ea2000c1e1100 */
[----:B------:R-:W-:Y:S02]  /*2050*/  USHF.R.S32.HI UR6, URZ, 0x1f, UR5 ;  /* 0x0000001fff067899 */ /* 0x000fe40008011405 */
[----:B------:R-:W-:Y:S01]  /*2060*/  IADD3 R26, P5, PT, R6, UR5, RZ ;  /* 0x00000005061a7c10 */ /* 0x000fe2000ffbe0ff */
[----:B------:R-:W-:-:S03]  /*2070*/  @!P3 IMAD.IADD R132, R132, 0x1, -R161 ;  /* 0x000000018484b824 */ /* 0x000fc600078e0aa1 */
[----:B------:R-:W-:Y:S01]  /*2080*/  IADD3.X R27, PT, PT, R7, UR6, RZ, P5, !PT ;  /* 0x00000006071b7c10 */ /* 0x000fe2000affe4ff */
[----:B------:R-:W-:Y:S01]  /*2090*/  @!P4 IMAD.IADD R130, R130, 0x1, -R161 ;  /* 0x000000018282c824 */ /* 0x000fe200078e0aa1 */
[C---:B------:R-:W-:Y:S02]  /*20a0*/  ISETP.GT.U32.AND P5, PT, R161.reuse, R122, PT ;  /* 0x0000007aa100720c */ /* 0x040fe40003fa4070 */
[----:B------:R-:W-:Y:S01]  /*20b0*/  ISETP.GT.U32.AND P4, PT, R161, R134, PT ;  /* 0x00000086a100720c */ /* 0x000fe20003f84070 */
[----:B------:R-:W2:Y:S01]  /*20c0*/  @!P6 LDG.E.U8 R222, desc[UR24][R26.64] ;  /* 0x000000181adee981 */ /* 0x000ea2000c1e1100 */
[----:B------:R-:W-:Y:S01]  /*20d0*/  IADD3 R28, P3, PT, R8, UR5, RZ ;  /* 0x00000005081c7c10 */ /* 0x000fe2000ff7e0ff */
[----:B------:R-:W-:Y:S01]  /*20e0*/  UIMAD UR5, UR14, 0x11, URZ ;  /* 0x000000110e0578a4 */ /* 0x000fe2000f8e02ff */
[----:B------:R-:W-:Y:S02]  /*20f0*/  SHF.R.U32.HI R30, RZ, 0xe, R156 ;  /* 0x0000000eff1e7819 */ /* 0x000fe4000001169c */
[----:B------:R-:W-:Y:S01]  /*2100*/  IADD3.X R29, PT, PT, R9, UR6, RZ, P3, !PT ;  /* 0x00000006091d7c10 */ /* 0x000fe20009ffe4ff */
[----:B------:R-:W-:Y:S01]  /*2110*/  USHF.R.S32.HI UR6, URZ, 0x1f, UR5 ;  /* 0x0000001fff067899 */ /* 0x000fe20008011405 */
[----:B------:R-:W-:-:S03]  /*2120*/  LOP3.LUT P3, RZ, R30, 0x1, RZ, 0xc0, !PT ;  /* 0x000000011eff7812 */ /* 0x000fc6000786c0ff */
[----:B------:R-:W2:Y:S01]  /*2130*/  @!P6 LDG.E.U8 R224, desc[UR24][R28.64] ;  /* 0x000000181ce0e981 */ /* 0x000ea2000c1e1100 */
[----:B------:R-:W-:Y:S01]  /*2140*/  IADD3 R30, P6, PT, R6, UR5, RZ ;  /* 0x00000005061e7c10 */ /* 0x000fe2000ffde0ff */
[--C-:B------:R-:W-:Y:S01]  /*2150*/  @!P5 IMAD.IADD R122, R122, 0x1, -R161.reuse ;  /* 0x000000017a7ad824 */ /* 0x100fe200078e0aa1 */
[----:B------:R-:W-:Y:S01]  /*2160*/  SHF.R.U32.HI R33, RZ, 0x6, R156 ;  /* 0x00000006ff217819 */ /* 0x000fe2000001169c */
[----:B------:R-:W-:Y:S01]  /*2170*/  @!P4 IMAD.IADD R134, R134, 0x1, -R161 ;  /* 0x000000018686c824 */ /* 0x000fe200078e0aa1 */
[----:B------:R-:W-:Y:S02]  /*2180*/  IADD3 R32, P5, PT, R8, UR5, RZ ;  /* 0x0000000508207c10 */ /* 0x000fe4000ffbe0ff */
[----:B------:R-:W-:Y:S02]  /*2190*/  ISETP.GT.U32.AND P4, PT, R161, R120, PT ;  /* 0x00000078a100720c */ /* 0x000fe40003f84070 */
[----:B------:R-:W-:Y:S02]  /*21a0*/  IADD3.X R31, PT, PT, R7, UR6, RZ, P6, !PT ;  /* 0x00000006071f7c10 */ /* 0x000fe4000b7fe4ff */
[----:B------:R-:W-:-:S02]  /*21b0*/  LOP3.LUT P6, RZ, R33, 0x1, RZ, 0xc0, !PT ;  /* 0x0000000121ff7812 */ /* 0x000fc400078cc0ff */
[----:B------:R-:W-:Y:S01]  /*21c0*/  IADD3.X R33, PT, PT, R9, UR6, RZ, P5, !PT ;  /* 0x0000000609217c10 */ /* 0x000fe2000affe4ff */
[----:B------:R-:W-:Y:S01]  /*21d0*/  UIMAD UR5, UR14, 0x19, URZ ;  /* 0x000000190e0578a4 */ /* 0x000fe2000f8e02ff */
[----:B------:R-:W-:Y:S01]  /*21e0*/  ISETP.GT.U32.AND P5, PT, R161, R124, PT ;  /* 0x0000007ca100720c */ /* 0x000fe20003fa4070 */
[----:B------:R-:W2:Y:S02]  /*21f0*/  @P3 LDG.E.U8 R226, desc[UR24][R30.64] ;  /* 0x000000181ee23981 */ /* 0x000ea4000c1e1100 */
[----:B------:R-:W-:Y:S02]  /*2200*/  USHF.R.S32.HI UR6, URZ, 0x1f, UR5 ;  /* 0x0000001fff067899 */ /* 0x000fe40008011405 */
[----:B------:R-:W2:Y:S01]  /*2210*/  @P3 LDG.E.U8 R228, desc[UR24][R32.64] ;  /* 0x0000001820e43981 */ /* 0x000ea2000c1e1100 */
[----:B------:R-:W-:Y:S01]  /*2220*/  IADD3 R34, P3, PT, R6, UR5, RZ ;  /* 0x0000000506227c10 */ /* 0x000fe2000ff7e0ff */
[----:B------:R-:W-:Y:S01]  /*2230*/  @!P4 IMAD.IADD R120, R120, 0x1, -R161 ;  /* 0x000000017878c824 */ /* 0x000fe200078e0aa1 */
[----:B------:R-:W-:-:S02]  /*2240*/  ISETP.GE.AND P4, PT, R35, RZ, PT ;  /* 0x000000ff2300720c */ /* 0x000fc40003f86270 */
[----:B------:R-:W-:Y:S02]  /*2250*/  IADD3.X R35, PT, PT, R7, UR6, RZ, P3, !PT ;  /* 0x0000000607237c10 */ /* 0x000fe40009ffe4ff */
[----:B------:R-:W-:Y:S01]  /*2260*/  ISETP.GE.U32.AND P3, PT, R36, 0x7fffffde, PT ;  /* 0x7fffffde2400780c */ /* 0x000fe20003f66070 */
[----:B------:R-:W-:Y:S01]  /*2270*/  @!P5 IMAD.IADD R124, R124, 0x1, -R161 ;  /* 0x000000017c7cd824 */ /* 0x000fe200078e0aa1 */
[----:B------:R-:W-:Y:S01]  /*2280*/  IADD3 R36, P5, PT, R8, UR5, RZ ;  /* 0x0000000508247c10 */ /* 0x000fe2000ffbe0ff */
[----:B------:R-:W-:Y:S01]  /*2290*/  USHF.L.U32 UR5, UR14, 0x1, URZ ;  /* 0x000000010e057899 */ /* 0x000fe200080006ff */
[----:B------:R-:W2:Y:S02]  /*22a0*/  @P6 LDG.E.U8 R230, desc[UR24][R34.64] ;  /* 0x0000001822e66981 */ /* 0x000ea4000c1e1100 */
[----:B------:R-:W-:Y:S01]  /*22b0*/  IADD3.X R37, PT, PT, R9, UR6, RZ, P5, !PT ;  /* 0x0000000609257c10 */ /* 0x000fe2000affe4ff */
[----:B------:R-:W-:Y:S02]  /*22c0*/  USHF.R.S32.HI UR6, URZ, 0x1f, UR5 ;  /* 0x0000001fff067899 */ /* 0x000fe40008011405 */
[----:B------:R-:W-:-:S02]  /*22d0*/  IADD3 R38, P5, PT, R6, UR5, RZ ;  /* 0x0000000506267c10 */ /* 0x000fc4000ffbe0ff */
[----:B------:R-:W2:Y:S01]  /*22e0*/  @P6 LDG.E.U8 R173, desc[UR24][R36.64] ;  /* 0x0000001824ad6981 */ /* 0x000ea2000c1e1100 */
[----:B------:R-:W-:Y:S02]  /*22f0*/  ISETP.GE.U32.AND P6, PT, R39, 0x7fffffd6, PT ;  /* 0x7fffffd62700780c */ /* 0x000fe40003fc6070 */
[----:B------:R-:W-:Y:S02]  /*2300*/  IADD3.X R39, PT, PT, R7, UR6, RZ, P5, !PT ;  /* 0x0000000607277c10 */ /* 0x000fe4000affe4ff */
[----:B------:R-:W-:Y:S01]  /*2310*/  IADD3 R40, P5, PT, R8, UR5, RZ ;  /* 0x0000000508287c10 */ /* 0x000fe2000ffbe0ff */
[----:B------:R-:W-:Y:S02]  /*2320*/  UIMAD UR5, UR14, 0xa, URZ ;  /* 0x0000000a0e0578a4 */ /* 0x000fe4000f8e02ff */
[----:B------:R-:W2:Y:S01]  /*2330*/  @!P3 LDG.E.U8 R212, desc[UR24][R38.64] ;  /* 0x0000001826d4b981 */ /* 0x000ea2000c1e1100 */
[----:B------:R-:W-:Y:S01]  /*2340*/  IADD3.X R41, PT, PT, R9, UR6, RZ, P5, !PT ;  /* 0x0000000609297c10 */ /* 0x000fe2000affe4ff */
[----:B------:R-:W-:-:S02]  /*2350*/  USHF.R.S32.HI UR6, URZ, 0x1f, UR5 ;  /* 0x0000001fff067899 */ /* 0x000fc40008011405 */
[----:B------:R-:W-:Y:S02]  /*2360*/  IADD3 R42, P5, PT, R6, UR5, RZ ;  /* 0x00000005062a7c10 */ /* 0x000fe4000ffbe0ff */
[----:B------:R-:W2:Y:S01]  /*2370*/  @!P3 LDG.E.U8 R214, desc[UR24][R40.64] ;  /* 0x0000001828d6b981 */ /* 0x000ea2000c1e1100 */
[----:B------:R-:W-:Y:S02]  /*2380*/  IADD3 R44, P3, PT, R8, UR5, RZ ;  /* 0x00000005082c7c10 */ /* 0x000fe4000ff7e0ff */
[----:B------:R-:W-:Y:S01]  /*2390*/  IADD3.X R43, PT, PT, R7, UR6, RZ, P5, !PT ;  /* 0x00000006072b7c10 */ /* 0x000fe2000affe4ff */
[----:B------:R-:W-:Y:S01]  /*23a0*/  UIMAD UR5, UR14, 0x12, URZ ;  /* 0x000000120e0578a4 */ /* 0x000fe2000f8e02ff */
[----:B------:R-:W-:Y:S02]  /*23b0*/  ISETP.GE.AND P5, PT, R45, RZ, PT ;  /* 0x000000ff2d00720c */ /* 0x000fe40003fa6270 */
[----:B------:R-:W-:Y:S02]  /*23c0*/  IADD3.X R45, PT, PT, R9, UR6, RZ, P3, !PT ;  /* 0x00000006092d7c10 */ /* 0x000fe40009ffe4ff */
[--C-:B------:R-:W-:Y:S01]  /*23d0*/  SHF.R.U32.HI R46, RZ, 0xd, R156.reuse ;  /* 0x0000000dff2e7819 */ /* 0x100fe2000001169c */
[----:B------:R-:W-:Y:S01]  /*23e0*/  USHF.R.S32.HI UR6, URZ, 0x1f, UR5 ;  /* 0x0000001fff067899 */ /* 0x000fe20008011405 */
[----:B------:R-:W2:Y:S01]  /*23f0*/  @!P6 LDG.E.U8 R216, desc[UR24][R42.64] ;  /* 0x000000182ad8e981 */ /* 0x000ea2000c1e1100 */
[----:B------:R-:W-:-:S02]  /*2400*/  SHF.R.U32.HI R48, RZ, 0x5, R156 ;  /* 0x00000005ff307819 */ /* 0x000fc4000001169c */
[----:B------:R-:W-:Y:S01]  /*2410*/  LOP3.LUT P3, RZ, R46, 0x1, RZ, 0xc0, !PT ;  /* 0x000000012eff7812 */ /* 0x000fe2000786c0ff */
[----:B------:R-:W2:Y:S01]  /*2420*/  @!P6 LDG.E.U8 R218, desc[UR24][R44.64] ;  /* 0x000000182cdae981 */ /* 0x000ea2000c1e1100 */
[----:B------:R-:W-:Y:S01]  /*2430*/  IADD3 R46, P6, PT, R6, UR5, RZ ;  /* 0x00000005062e7c10 */ /* 0x000fe2000ffde0ff */
[----:B------:R-:W-:Y:S01]  /*2440*/  @!P0 IMAD.MOV R123, RZ, RZ, -R123 ;  /* 0x000000ffff7b8224 */ /* 0x000fe200078e0a7b */
[----:B------:R-:W-:Y:S02]  /*2450*/  LOP3.LUT P0, RZ, R48, 0x1, RZ, 0xc0, !PT ;  /* 0x0000000130ff7812 */ /* 0x000fe4000780c0ff */
[----:B------:R-:W-:Y:S02]  /*2460*/  IADD3.X R47, PT, PT, R7, UR6, RZ, P6, !PT ;  /* 0x00000006072f7c10 */ /* 0x000fe4000b7fe4ff */
[----:B------:R-:W-:Y:S01]  /*2470*/  IADD3 R48, P6, PT, R8, UR5, RZ ;  /* 0x0000000508307c10 */ /* 0x000fe2000ffde0ff */
[----:B------:R-:W-:-:S03]  /*2480*/  UIMAD UR5, UR14, 0x1a, URZ ;  /* 0x0000001a0e0578a4 */ /* 0x000fc6000f8e02ff */
[----:B------:R-:W-:Y:S01]  /*2490*/  IADD3.X R49, PT, PT, R9, UR6, RZ, P6, !PT ;  /* 0x0000000609317c10 */ /* 0x000fe2000b7fe4ff */
[----:B------:R-:W-:Y:S01]  /*24a0*/  USHF.R.S32.HI UR6, URZ, 0x1f, UR5 ;  /* 0x0000001fff067899 */ /* 0x000fe20008011405 */
[----:B------:R-:W2:Y:S01]  /*24b0*/  @P3 LDG.E.U8 R174, desc[UR24][R46.64] ;  /* 0x000000182eae3981 */ /* 0x000ea2000c1e1100 */
[----:B------:R-:W-:-:S03]  /*24c0*/  IADD3 R50, P6, PT, R6, UR5, RZ ;  /* 0x0000000506327c10 */ /* 0x000fc6000ffde0ff */
[----:B------:R-:W2:Y:S01]  /*24d0*/  @P3 LDG.E.U8 R206, desc[UR24][R48.64] ;  /* 0x0000001830ce3981 */ /* 0x000ea2000c1e1100 */
[----:B------:R-:W-:Y:S02]  /*24e0*/  ISETP.GE.U32.AND P3, PT, R51, 0x7fffffdd, PT ;  /* 0x7fffffdd3300780c */ /* 0x000fe40003f66070 */
[----:B------:R-:W-:Y:S02]  /*24f0*/  IADD3.X R51, PT, PT, R7, UR6, RZ, P6, !PT ;  /* 0x0000000607337c10 */ /* 0x000fe4000b7fe4ff */
[----:B------:R-:W-:Y:S01]  /*2500*/  IADD3 R52, P6, PT, R8, UR5, RZ ;  /* 0x0000000508347c10 */ /* 0x000fe2000ffde0ff */
[----:B------:R-:W-:Y:S02]  /*2510*/  UIMAD UR5, UR14, 0x3, URZ ;  /* 0x000000030e0578a4 */ /* 0x000fe4000f8e02ff */
[----:B------:R-:W2:Y:S01]  /*2520*/  @P0 LDG.E.U8 R208, desc[UR24][R50.64] ;  /* 0x0000001832d00981 */ /* 0x000ea2000c1e1100 */
[----:B------:R-:W-:Y:S01]  /*2530*/  IADD3.X R53, PT, PT, R9, UR6, RZ, P6, !PT ;  /* 0x0000000609357c10 */ /* 0x000fe2000b7fe4ff */
[----:B------:R-:W-:-:S02]  /*2540*/  USHF.R.S32.HI UR6, URZ, 0x1f, UR5 ;  /* 0x0000001fff067899 */ /* 0x000fc40008011405 */
[----:B------:R-:W-:Y:S02]  /*2550*/  IADD3 R54, P6, PT, R6, UR5, RZ ;  /* 0x0000000506367c10 */ /* 0x000fe4000ffde0ff */
[----:B------:R-:W2:Y:S01]  /*2560*/  @P0 LDG.E.U8 R210, desc[UR24][R52.64] ;  /* 0x0000001834d20981 */ /* 0x000ea2000c1e1100 */
[----:B------:R-:W-:Y:S02]  /*2570*/  IADD3 R56, P0, PT, R8, UR5, RZ ;  /* 0x0000000508387c10 */ /* 0x000fe4000ff1e0ff */
[----:B------:R-:W-:Y:S01]  /*2580*/  IADD3.X R55, PT, PT, R7, UR6, RZ, P6, !PT ;  /* 0x0000000607377c10 */ /* 0x000fe2000b7fe4ff */
[----:B------:R-:W-:Y:S01]  /*2590*/  UIMAD UR5, UR14, 0xb, URZ ;  /* 0x0000000b0e0578a4 */ /* 0x000fe2000f8e02ff */
[----:B------:R-:W-:Y:S02]  /*25a0*/  ISETP.GE.AND P6, PT, R57, RZ, PT ;  /* 0x000000ff3900720c */ /* 0x000fe40003fc6270 */
[----:B------:R-:W-:Y:S01]  /*25b0*/  IADD3.X R57, PT, PT, R9, UR6, RZ, P0, !PT ;  /* 0x0000000609397c10 */ /* 0x000fe200087fe4ff */
[----:B------:R-:W-:Y:S01]  /*25c0*/  USHF.R.S32.HI UR6, URZ, 0x1f, UR5 ;  /* 0x0000001fff067899 */ /* 0x000fe20008011405 */
[----:B------:R-:W-:Y:S01]  /*25d0*/  ISETP.GE.U32.AND P0, PT, R58, 0x7fffffd5, PT ;  /* 0x7fffffd53a00780c */ /* 0x000fe20003f06070 */
[----:B------:R-:W2:Y:S01]  /*25e0*/  @!P3 LDG.E.U8 R245, desc[UR24][R54.64] ;  /* 0x0000001836f5b981 */ /* 0x000ea2000c1e1100 */
[----:B------:R-:W-:-:S03]  /*25f0*/  SHF.R.U32.HI R60, RZ, 0xc, R156 ;  /* 0x0000000cff3c7819 */ /* 0x000fc6000001169c */
[----:B------:R-:W2:Y:S01]  /*2600*/  @!P3 LDG.E.U8 R247, desc[UR24][R56.64] ;  /* 0x0000001838f7b981 */ /* 0x000ea2000c1e1100 */
[----:B------:R-:W-:Y:S01]  /*2610*/  IADD3 R58, P3, PT, R6, UR5, RZ ;  /* 0x00000005063a7c10 */ /* 0x000fe2000ff7e0ff */
[----:B------:R-:W-:-:S03]  /*2620*/  @!P4 IMAD.MOV R125, RZ, RZ, -R125 ;  /* 0x000000ffff7dc224 */ /* 0x000fc600078e0a7d */
[----:B------:R-:W-:Y:S02]  /*2630*/  IADD3.X R59, PT, PT, R7, UR6, RZ, P3, !PT ;  /* 0x00000006073b7c10 */ /* 0x000fe40009ffe4ff */
[----:B------:R-:W-:Y:S02]  /*2640*/  LOP3.LUT P3, RZ, R60, 0x1, RZ, 0xc0, !PT ;  /* 0x000000013cff7812 */ /* 0x000fe4000786c0ff */
[----:B------:R-:W-:Y:S01]  /*2650*/  IADD3 R60, P4, PT, R8, UR5, RZ ;  /* 0x00000005083c7c10 */ /* 0x000fe2000ff9e0ff */
[----:B------:R-:W-:Y:S01]  /*2660*/  UIMAD UR5, UR14, 0x13, URZ ;  /* 0x000000130e0578a4 */ /* 0x000fe2000f8e02ff */
[----:B------:R-:W-:Y:S01]  /*2670*/  SHF.R.U32.HI R63, RZ, 0x4, R156 ;  /* 0x00000004ff3f7819 */ /* 0x000fe2000001169c */
[----:B------:R-:W2:Y:S01]  /*2680*/  @!P0 LDG.E.U8 R249, desc[UR24][R58.64] ;  /* 0x000000183af98981 */ /* 0x000ea2000c1e1100 */
[----:B------:R-:W-:Y:S01]  /*2690*/  IADD3.X R61, PT, PT, R9, UR6, RZ, P4, !PT ;  /* 0x00000006093d7c10 */ /* 0x000fe2000a7fe4ff */
[----:B------:R-:W-:Y:S02]  /*26a0*/  USHF.R.S32.HI UR6, URZ, 0x1f, UR5 ;  /* 0x0000001fff067899 */ /* 0x000fe40008011405 */
[----:B------:R-:W-:-:S02]  /*26b0*/  IADD3 R62, P4, PT, R6, UR5, RZ ;  /* 0x00000005063e7c10 */ /* 0x000fc4000ff9e0ff */
[----:B------:R-:W2:Y:S01]  /*26c0*/  @!P0 LDG.E.U8 R251, desc[UR24][R60.64] ;  /* 0x000000183cfb8981 */ /* 0x000ea2000c1e1100 */
[----:B------:R-:W-:Y:S02]  /*26d0*/  LOP3.LUT P0, RZ, R63, 0x1, RZ, 0xc0, !PT ;  /* 0x000000013fff7812 */ /* 0x000fe4000780c0ff */
        /* <DEDUP_REMOVED lines=10> */
[----:B------:R-:W-:Y:S01]  /*2780*/  USHF.L.U32 UR5, UR14, 0x2, URZ ;  /* 0x000000020e057899 */ /* 0x000fe200080006ff */
[----:B------:R-:W-:Y:S02]  /*2790*/  ISETP.GE.AND P4, PT, R69, RZ, PT ;  /* 0x000000ff4500720c */ /* 0x000fe40003f86270 */
[----:B------:R-:W-:Y:S01]  /*27a0*/  IADD3.X R69, PT, PT, R9, UR6, RZ, P3, !PT ;  /* 0x0000000609457c10 */ /* 0x000fe20009ffe4ff */
[----:B------:R-:W-:Y:S01]  /*27b0*/  USHF.R.S32.HI UR6, URZ, 0x1f, UR5 ;  /* 0x0000001fff067899 */ /* 0x000fe20008011405 */
[----:B------:R-:W-:Y:S01]  /*27c0*/  ISETP.GE.U32.AND P3, PT, R70, 0x7fffffdc, PT ;  /* 0x7fffffdc4600780c */ /* 0x000fe20003f66070 */
[----:B------:R-:W2:Y:S04]  /*27d0*/  @P0 LDG.E.U8 R239, desc[UR24][R66.64] ;  /* 0x0000001842ef0981 */ /* 0x000ea8000c1e1100 */
[----:B------:R-:W2:Y:S01]  /*27e0*/  @P0 LDG.E.U8 R241, desc[UR24][R68.64] ;  /* 0x0000001844f10981 */ /* 0x000ea2000c1e1100 */
[----:B------:R-:W-:Y:S01]  /*27f0*/  IADD3 R70, P0, PT, R6, UR5, RZ ;  /* 0x0000000506467c10 */ /* 0x000fe2000ff1e0ff */
[----:B------:R-:W-:-:S03]  /*2800*/  @!P5 IMAD.MOV R129, RZ, RZ, -R129 ;  /* 0x000000ffff81d224 */ /* 0x000fc600078e0a81 */
[----:B------:R-:W-:Y:S02]  /*2810*/  IADD3.X R71, PT, PT, R7, UR6, RZ, P0, !PT ;  /* 0x0000000607477c10 */ /* 0x000fe400087fe4ff */
[----:B------:R-:W-:Y:S02]  /*2820*/  ISETP.GE.U32.AND P0, PT, R72, 0x7fffffd4, PT ;  /* 0x7fffffd44800780c */ /* 0x000fe40003f06070 */
        /* <DEDUP_REMOVED lines=22> */
[----:B------:R-:W-:Y:S01]  /*2990*/  SHF.R.U32.HI R82, RZ, 0x3, R156 ;  /* 0x00000003ff527819 */ /* 0x000fe2000001169c */
[----:B------:R-:W-:Y:S01]  /*29a0*/  USHF.R.S32.HI UR6, URZ, 0x1f, UR5 ;  /* 0x0000001fff067899 */ /* 0x000fe20008011405 */
[----:B------:R-:W2:Y:S02]  /*29b0*/  @P3 LDG.E.U8 R176, desc[UR24][R78.64] ;  /* 0x000000184eb03981 */ /* 0x000ea4000c1e1100 */
[----:B------:R-:W-:-:S02]  /*29c0*/  LOP3.LUT P0, RZ, R82, 0x1, RZ, 0xc0, !PT ;  /* 0x0000000152ff7812 */ /* 0x000fc4000780c0ff */
[----:B------:R-:W2:Y:S01]  /*29d0*/  @P3 LDG.E.U8 R192, desc[UR24][R80.64] ;  /* 0x0000001850c03981 */ /* 0x000ea2000c1e1100 */
[----:B------:R-:W-:Y:S01]  /*29e0*/  IADD3 R82, P3, PT, R6, UR5, RZ ;  /* 0x0000000506527c10 */ /* 0x000fe2000ff7e0ff */
[----:B------:R-:W-:-:S03]  /*29f0*/  @!P6 IMAD.MOV R141, RZ, RZ, -R141 ;  /* 0x000000ffff8de224 */ /* 0x000fc600078e0a8d */
[----:B------:R-:W-:Y:S02]  /*2a00*/  IADD3.X R83, PT, PT, R7, UR6, RZ, P3, !PT ;  /* 0x0000000607537c10 */ /* 0x000fe40009ffe4ff */
[----:B------:R-:W-:Y:S02]  /*2a10*/  ISETP.GE.U32.AND P3, PT, R84, 0x7fffffdb, PT ;  /* 0x7fffffdb5400780c */ /* 0x000fe40003f66070 */
[----:B------:R-:W-:Y:S01]  /*2a20*/  IADD3 R84, P6, PT, R8, UR5, RZ ;  /* 0x0000000508547c10 */ /* 0x000fe2000ffde0ff */
[----:B------:R-:W-:Y:S01]  /*2a30*/  UIMAD UR5, UR14, 0x5, URZ ;  /* 0x000000050e0578a4 */ /* 0x000fe2000f8e02ff */
        /* <DEDUP_REMOVED lines=21> */
[----:B------:R-:W2:Y:S01]  /*2b90*/  @!P0 LDG.E.U8 R233, desc[UR24][R90.64] ;  /* 0x000000185ae98981 */ /* 0x000ea2000c1e1100 */
[----:B------:R-:W-:Y:S01]  /*2ba0*/  IMAD.MOV.U32 R151, RZ, RZ, R96 ;  /* 0x000000ffff977224 */ /* 0x000fe200078e0060 */
[----:B------:R-:W-:-:S02]  /*2bb0*/  LOP3.LUT P3, RZ, R94, 0x1, RZ, 0xc0, !PT ;  /* 0x000000015eff7812 */ /* 0x000fc4000786c0ff */
[----:B------:R-:W2:Y:S01]  /*2bc0*/  @!P0 LDG.E.U8 R235, desc[UR24][R92.64] ;  /* 0x000000185ceb8981 */ /* 0x000ea2000c1e1100 */
[----:B------:R-:W-:Y:S02]  /*2bd0*/  IADD3 R94, P0, PT, R6, UR5, RZ ;  /* 0x00000005065e7c10 */ /* 0x000fe4000ff1e0ff */
[----:B------:R-:W-:Y:S01]  /*2be0*/  SHF.R.U32.HI R96, RZ, 0x2, R156 ;  /* 0x00000002ff607819 */ /* 0x000fe2000001169c */
[----:B------:R-:W-:Y:S01]  /*2bf0*/  @!P4 IMAD.MOV R151, RZ, RZ, -R151 ;  /* 0x000000ffff97c224 */ /* 0x000fe200078e0a97 */
[----:B------:R-:W-:Y:S02]  /*2c00*/  IADD3.X R95, PT, PT, R7, UR6, RZ, P0, !PT ;  /* 0x00000006075f7c10 */ /* 0x000fe400087fe4ff */
[----:B------:R-:W-:Y:S02]  /*2c10*/  LOP3.LUT P4, RZ, R96, 0x1, RZ, 0xc0, !PT ;  /* 0x0000000160ff7812 */ /* 0x000fe4000788c0ff */
[----:B------:R-:W-:Y:S01]  /*2c20*/  IADD3 R96, P0, PT, R8, UR5, RZ ;  /* 0x0000000508607c10 */ /* 0x000fe2000ff1e0ff */
[----:B------:R-:W-:Y:S01]  /*2c30*/  UIMAD UR5, UR14, 0x1d, URZ ;  /* 0x0000001d0e0578a4 */ /* 0x000fe2000f8e02ff */
[----:B------:R-:W2:Y:S02]  /*2c40*/  @P3 LDG.E.U8 R127, desc[UR24][R94.64] ;  /* 0x000000185e7f3981 */ /* 0x000ea4000c1e1100 */
[----:B------:R-:W-:Y:S01]  /*2c50*/  IADD3.X R97, PT, PT, R9, UR6, RZ, P0, !PT ;  /* 0x0000000609617c10 */ /* 0x000fe200087fe4ff */
[----:B------:R-:W-:-:S02]  /*2c60*/  USHF.R.S32.HI UR6, URZ, 0x1f, UR5 ;  /* 0x0000001fff067899 */ /* 0x000fc40008011405 */
[----:B------:R-:W-:Y:S02]  /*2c70*/  IADD3 R98, P0, PT, R6, UR5, RZ ;  /* 0x0000000506627c10 */ /* 0x000fe4000ff1e0ff */
        /* <DEDUP_REMOVED lines=14> */
[----:B------:R-:W-:Y:S02]  /*2d60*/  PRMT R184, RZ, 0x7610, R184 ;  /* 0x00007610ffb87816 */ /* 0x000fe400000000b8 */
[----:B------:R-:W-:-:S02]  /*2d70*/  PRMT R186, RZ, 0x7610, R186 ;  /* 0x00007610ffba7816 */ /* 0x000fc400000000ba */
        /* <DEDUP_REMOVED lines=12> */
[----:B------:R-:W-:Y:S02]  /*2e40*/  PRMT R188, RZ, 0x7610, R188 ;  /* 0x00007610ffbc7816 */ /* 0x000fe400000000bc */
[----:B------:R-:W-:Y:S02]  /*2e50*/  PRMT R190, RZ, 0x7610, R190 ;  /* 0x00007610ffbe7816 */ /* 0x000fe400000000be */
[----:B------:R-:W-:Y:S01]  /*2e60*/  IADD3.X R109, PT, PT, R9, UR6, RZ, P5, !PT ;  /* 0x00000006096d7c10 */ /* 0x000fe2000affe4ff */
[----:B------:R-:W-:Y:S01]  /*2e70*/  USHF.R.S32.HI UR6, URZ, 0x1f, UR5 ;  /* 0x0000001fff067899 */ /* 0x000fe20008011405 */
[----:B------:R-:W-:Y:S01]  /*2e80*/  SHF.R.U32.HI R111, RZ, 0x1, R156 ;  /* 0x00000001ff6f7819 */ /* 0x000fe2000001169c */
[----:B------:R-:W2:Y:S01]  /*2e90*/  @!P4 LDG.E.U8 R188, desc[UR24][R106.64] ;  /* 0x000000186abcc981 */ /* 0x000ea2000c1e1100 */
[----:B------:R-:W-:-:S03]  /*2ea0*/  IADD3 R110, P5, PT, R6, UR5, RZ ;  /* 0x00000005066e7c10 */ /* 0x000fc6000ffbe0ff */
[----:B------:R-:W2:Y:S01]  /*2eb0*/  @!P4 LDG.E.U8 R190, desc[UR24][R108.64] ;  /* 0x000000186cbec981 */ /* 0x000ea2000c1e1100 */
[----:B------:R-:W-:Y:S02]  /*2ec0*/  LOP3.LUT P4, RZ, R111, 0x1, RZ, 0xc0, !PT ;  /* 0x000000016fff7812 */ /* 0x000fe4000788c0ff */
[----:B------:R-:W-:Y:S02]  /*2ed0*/  IADD3.X R111, PT, PT, R7, UR6, RZ, P5, !PT ;  /* 0x00000006076f7c10 */ /* 0x000fe4000affe4ff */
[----:B------:R-:W-:Y:S01]  /*2ee0*/  IADD3 R112, P5, PT, R8, UR5, RZ ;  /* 0x0000000508707c10 */ /* 0x000fe2000ffbe0ff */
[----:B------:R-:W-:Y:S01]  /*2ef0*/  UIMAD UR5, UR14, 0x1e, URZ ;  /* 0x0000001e0e0578a4 */ /* 0x000fe2000f8e02ff */
[----:B------:R-:W-:Y:S02]  /*2f00*/  PRMT R126, RZ, 0x7610, R126 ;  /* 0x00007610ff7e7816 */ /* 0x000fe4000000007e */
[----:B------:R-:W-:Y:S02]  /*2f10*/  PRMT R178, RZ, 0x7610, R178 ;  /* 0x00007610ffb27816 */ /* 0x000fe400000000b2 */
[----:B------:R-:W-:Y:S01]  /*2f20*/  IADD3.X R113, PT, PT, R9, UR6, RZ, P5, !PT ;  /* 0x0000000609717c10 */ /* 0x000fe2000affe4ff */
[----:B------:R-:W-:Y:S01]  /*2f30*/  USHF.R.S32.HI UR6, URZ, 0x1f, UR5 ;  /* 0x0000001fff067899 */ /* 0x000fe20008011405 */
[----:B------:R-:W2:Y:S01]  /*2f40*/  @P3 LDG.E.U8 R126, desc[UR24][R110.64] ;  /* 0x000000186e7e3981 */ /* 0x000ea2000c1e1100 */
[----:B------:R-:W-:-:S03]  /*2f50*/  IADD3 R114, P5, PT, R6, UR5, RZ ;  /* 0x0000000506727c10 */ /* 0x000fc6000ffbe0ff */
[----:B------:R-:W2:Y:S01]  /*2f60*/  @P3 LDG.E.U8 R178, desc[UR24][R112.64] ;  /* 0x0000001870b23981 */ /* 0x000ea2000c1e1100 */
[----:B------:R-:W-:Y:S02]  /*2f70*/  IADD3 R116, P3, PT, R8, UR5, RZ ;  /* 0x0000000508747c10 */ /* 0x000fe4000ff7e0ff */
[----:B------:R-:W-:Y:S02]  /*2f80*/  LOP3.LUT R118, R117, 0x1f, RZ, 0xc0, !PT ;  /* 0x0000001f75767812 */ /* 0x000fe400078ec0ff */
[----:B------:R-:W-:Y:S02]  /*2f90*/  PRMT R180, RZ, 0x7610, R180 ;  /* 0x00007610ffb47816 */ /* 0x000fe400000000b4 */
[----:B------:R-:W-:Y:S02]  /*2fa0*/  PRMT R182, RZ, 0x7610, R182 ;  /* 0x00007610ffb67816 */ /* 0x000fe400000000b6 */
[----:B------:R-:W-:Y:S02]  /*2fb0*/  IADD3.X R115, PT, PT, R7, UR6, RZ, P5, !PT ;  /* 0x0000000607737c10 */ /* 0x000fe4000affe4ff */
[----:B------:R-:W-:-:S03]  /*2fc0*/  IADD3.X R117, PT, PT, R9, UR6, RZ, P3, !PT ;  /* 0x0000000609757c10 */ /* 0x000fc60009ffe4ff */
[----:B------:R-:W2:Y:S01]  /*2fd0*/  @P4 LDG.E.U8 R180, desc[UR24][R114.64] ;  /* 0x0000001872b44981 */ /* 0x000ea2000c1e1100 */
[----:B------:R-:W-:-:S03]  /*2fe0*/  ISETP.GE.AND P5, PT, R139, RZ, PT ;  /* 0x000000ff8b00720c */ /* 0x000fc60003fa6270 */
[----:B------:R-:W2:Y:S01]  /*2ff0*/  @P4 LDG.E.U8 R182, desc[UR24][R116.64] ;  /* 0x0000001874b64981 */ /* 0x000ea2000c1e1100 */
[----:B------:R-:W-:Y:S01]  /*3000*/  ISETP.GE.AND P4, PT, R135, RZ, PT ;  /* 0x000000ff8700720c */ /* 0x000fe20003f86270 */
[----:B------:R-:W-:Y:S01]  /*3010*/  @!P0 IMAD.MOV R136, RZ, RZ, -R136 ;  /* 0x000000ffff888224 */ /* 0x000fe200078e0a88 */
[----:B------:R-:W-:Y:S02]  /*3020*/  ISETP.GE.AND P3, PT, R137, RZ, PT ;  /* 0x000000ff8900720c */ /* 0x000fe40003f66270 */
[----:B------:R-:W-:Y:S01]  /*3030*/  ISETP.GE.AND P0, PT, R131, RZ, PT ;  /* 0x000000ff8300720c */ /* 0x000fe20003f06270 */
[----:B------:R-:W-:Y:S02]  /*3040*/  IMAD.MOV.U32 R147, RZ, RZ, R134 ;  /* 0x000000ffff937224 */ /* 0x000fe400078e0086 */
[----:B------:R-:W-:Y:S01]  /*3050*/  IMAD.MOV.U32 R145, RZ, RZ, R132 ;  /* 0x000000ffff917224 */ /* 0x000fe200078e0084 */
[----:B------:R-:W-:Y:S01]  /*3060*/  LOP3.LUT R166, RZ, R119, RZ, 0x33, !PT ;  /* 0x00000077ffa67212 */ /* 0x000fe200078e33ff */
[----:B------:R-:W-:-:S02]  /*3070*/  IMAD.MOV.U32 R135, RZ, RZ, R130 ;  /* 0x000000ffff877224 */ /* 0x000fc400078e0082 */
[----:B------:R-:W-:Y:S02]  /*3080*/  @!P5 IMAD.MOV R145, RZ, RZ, -R145 ;  /* 0x000000ffff91d224 */ /* 0x000fe400078e0a91 */
[----:B------:R-:W-:Y:S01]  /*3090*/  @!P4 IMAD.MOV R147, RZ, RZ, -R147 ;  /* 0x000000ffff93c224 */ /* 0x000fe200078e0a93 */
[----:B------:R-:W-:Y:S01]  /*30a0*/  ISETP.NE.AND P4, PT, R119, RZ, PT ;  /* 0x000000ff7700720c */ /* 0x000fe20003f85270 */
[----:B------:R-:W-:Y:S01]  /*30b0*/  IMAD.MOV.U32 R137, RZ, RZ, R122 ;  /* 0x000000ffff897224 */ /* 0x000fe200078e007a */
[----:B------:R-:W-:Y:S01]  /*30c0*/  ISETP.GE.AND P5, PT, R133, RZ, PT ;  /* 0x000000ff8500720c */ /* 0x000fe20003fa6270 */
[----:B------:R-:W-:Y:S01]  /*30d0*/  VIADD R119, R121, 0x1f ;  /* 0x0000001f79777836 */ /* 0x000fe20000000000 */
[----:B------:R-:W-:Y:S01]  /*30e0*/  SEL R123, R166, R123, !P4 ;  /* 0x0000007ba67b7207 */ /* 0x000fe20006000000 */
[----:B------:R-:W-:Y:S01]  /*30f0*/  @!P3 IMAD.MOV R135, RZ, RZ, -R135 ;  /* 0x000000ffff87b224 */ /* 0x000fe200078e0a87 */
[----:B------:R-:W-:Y:S01]  /*3100*/  ISETP.GE.AND P3, PT, R128, RZ, PT ;  /* 0x000000ff8000720c */ /* 0x000fe20003f66270 */
[----:B------:R-:W-:Y:S01]  /*3110*/  @!P0 IMAD.MOV R137, RZ, RZ, -R137 ;  /* 0x000000ffff898224 */ /* 0x000fe200078e0a89 */
[----:B------:R-:W-:Y:S01]  /*3120*/  ISETP.GT.AND P0, PT, R119, 0x1f, PT ;  /* 0x0000001f7700780c */ /* 0x000fe20003f04270 */
[----:B------:R-:W-:-:S02]  /*3130*/  IMAD R169, R118, UR15, RZ ;  /* 0x0000000f76a97c24 */ /* 0x000fc4000f8e02ff */
[----:B------:R-:W-:Y:S01]  /*3140*/  IMAD.MOV.U32 R149, RZ, RZ, R120 ;  /* 0x000000ffff957224 */ /* 0x000fe200078e0078 */
[----:B------:R-:W-:Y:S01]  /*3150*/  ISETP.LT.AND P0, PT, R118, R121, P0 ;  /* 0x000000797600720c */ /* 0x000fe20000701270 */
[----:B------:R-:W-:Y:S01]  /*3160*/  @!P6 IMAD.MOV R138, RZ, RZ, -R138 ;  /* 0x000000ffff8ae224 */ /* 0x000fe200078e0a8a */
[----:B------:R-:W-:Y:S01]  /*3170*/  IADD3 R168, P6, PT, R169, UR18, RZ ;  /* 0x00000012a9a87c10 */ /* 0x000fe2000ffde0ff */
[C---:B------:R-:W-:Y:S01]  /*3180*/  VIADD R120, R121.reuse, 0xfffffff8 ;  /* 0xfffffff879787836 */ /* 0x040fe20000000000 */
[----:B------:R-:W-:Y:S01]  /*3190*/  SEL R125, R166, R125, !P4 ;  /* 0x0000007da67d7207 */ /* 0x000fe20006000000 */
[----:B------:R-:W-:Y:S02]  /*31a0*/  VIADD R128, R121, 0xfffffff0 ;  /* 0xfffffff079807836 */ /* 0x000fe40000000000 */
[----:B-1----:R-:W-:Y:S01]  /*31b0*/  IMAD R121, R123, UR16, RZ ;  /* 0x000000107b797c24 */ /* 0x002fe2000f8e02ff */
[----:B------:R-:W-:Y:S01]  /*31c0*/  UIMAD UR5, UR14, 0x7, URZ ;  /* 0x000000070e0578a4 */ /* 0x000fe2000f8e02ff */
[----:B------:R-:W-:Y:S01]  /*31d0*/  @!P5 IMAD.MOV R149, RZ, RZ, -R149 ;  /* 0x000000ffff95d224 */ /* 0x000fe200078e0a95 */
[----:B------:R-:W-:Y:S01]  /*31e0*/  LEA.HI.X.SX32 R169, R169, UR19, 0x1, P6 ;  /* 0x00000013a9a97c11 */ /* 0x000fe2000b0f0eff */
[----:B------:R-:W-:Y:S01]  /*31f0*/  IMAD.MOV.U32 R139, RZ, RZ, R124 ;  /* 0x000000ffff8b7224 */ /* 0x000fe200078e007c */
[----:B------:R-:W-:Y:S01]  /*3200*/  ISETP.GE.U32.AND P5, PT, R120, 0x7fffffd9, PT ;  /* 0x7fffffd97800780c */ /* 0x000fe20003fa6070 */
[----:B------:R-:W-:Y:S01]  /*3210*/  IMAD R125, R125, UR16, RZ ;  /* 0x000000107d7d7c24 */ /* 0x000fe2000f8e02ff */
[----:B------:R-:W-:-:S02]  /*3220*/  SEL R129, R166, R129, !P4 ;  /* 0x00000081a6817207 */ /* 0x000fc40006000000 */
[-C--:B------:R-:W-:Y:S01]  /*3230*/  IADD3 R120, P6, PT, R121, R168.reuse, RZ ;  /* 0x000000a879787210 */ /* 0x080fe20007fde0ff */
[----:B------:R-:W-:Y:S01]  /*3240*/  USHF.R.S32.HI UR9, URZ, 0x1f, UR5 ;  /* 0x0000001fff097899 */ /* 0x000fe20008011405 */
[----:B------:R-:W-:Y:S01]  /*3250*/  @!P3 IMAD.MOV R139, RZ, RZ, -R139 ;  /* 0x000000ffff8bb224 */ /* 0x000fe200078e0a8b */
[----:B------:R-:W-:Y:S01]  /*3260*/  IADD3 R122, P3, PT, R6, UR5, RZ ;  /* 0x00000005067a7c10 */ /* 0x000fe2000ff7e0ff */
[----:B------:R-:W-:Y:S01]  /*3270*/  IMAD R129, R129, UR16, RZ ;  /* 0x0000001081817c24 */ /* 0x000fe2000f8e02ff */
[----:B------:R-:W-:Y:S02]  /*3280*/  LEA.HI.X.SX32 R121, R121, R169, 0x1, P6 ;  /* 0x000000a979797211 */ /* 0x000fe400030f0eff */
[----:B------:R-:W-:Y:S02]  /*3290*/  SEL R131, R166, R151, !P4 ;  /* 0x00000097a6837207 */ /* 0x000fe40006000000 */
[----:B------:R-:W-:Y:S02]  /*32a0*/  IADD3 R124, P6, PT, R125, R168, RZ ;  /* 0x000000a87d7c7210 */ /* 0x000fe40007fde0ff */
[----:B------:R-:W-:Y:S01]  /*32b0*/  IADD3.X R123, PT, PT, R7, UR9, RZ, P3, !PT ;  /* 0x00000009077b7c10 */ /* 0x000fe20009ffe4ff */
[----:B------:R-:W-:Y:S01]  /*32c0*/  IMAD R131, R131, UR16, RZ ;  /* 0x0000001083837c24 */ /* 0x000fe2000f8e02ff */
[----:B------:R-:W-:-:S02]  /*32d0*/  ISETP.GE.U32.AND P3, PT, R128, 0x7fffffd1, PT ;  /* 0x7fffffd18000780c */ /* 0x000fc40003f66070 */
[-C--:B------:R-:W-:Y:S02]  /*32e0*/  LEA.HI.X.SX32 R125, R125, R169.reuse, 0x1, P6 ;  /* 0x000000a97d7d7211 */ /* 0x080fe400030f0eff */
[C---:B------:R-:W-:Y:S02]  /*32f0*/  IADD3 R128, P6, PT, R129.reuse, R168, RZ ;  /* 0x000000a881807210 */ /* 0x040fe40007fde0ff */
[C---:B------:R-:W-:Y:S02]  /*3300*/  SEL R133, R166.reuse, R138, !P4 ;  /* 0x0000008aa6857207 */ /* 0x040fe40006000000 */
[----:B------:R-:W-:Y:S02]  /*3310*/  LEA.HI.X.SX32 R129, R129, R169, 0x1, P6 ;  /* 0x000000a981817211 */ /* 0x000fe400030f0eff */
[----:B------:R-:W-:Y:S01]  /*3320*/  IADD3 R130, P6, PT, R131, R168, RZ ;  /* 0x000000a883827210 */ /* 0x000fe20007fde0ff */
[----:B------:R-:W-:Y:S01]  /*3330*/  IMAD R133, R133, UR16, RZ ;  /* 0x0000001085857c24 */ /* 0x000fe2000f8e02ff */
[----:B------:R-:W-:-:S02]  /*3340*/  SEL R136, R166, R136, !P4 ;  /* 0x00000088a6887207 */ /* 0x000fc40006000000 */
[----:B------:R-:W-:Y:S02]  /*3350*/  LEA.HI.X.SX32 R131, R131, R169, 0x1, P6 ;  /* 0x000000a983837211 */ /* 0x000fe400030f0eff */
[CC--:B------:R-:W-:Y:S01]  /*3360*/  IADD3 R132, P6, PT, R133.reuse, R168.reuse, RZ ;  /* 0x000000a885847210 */ /* 0x0c0fe20007fde0ff */
[----:B------:R-:W-:Y:S01]  /*3370*/  IMAD R136, R136, UR16, RZ ;  /* 0x0000001088887c24 */ /* 0x000fe2000f8e02ff */
[C---:B------:R-:W-:Y:S02]  /*3380*/  SEL R135, R166.reuse, R135, !P4 ;  /* 0x00000087a6877207 */ /* 0x040fe40006000000 */
[----:B------:R-:W-:Y:S02]  /*3390*/  LEA.HI.X.SX32 R133, R133, R169, 0x1, P6 ;  /* 0x000000a985857211 */ /* 0x000fe400030f0eff */
[----:B------:R-:W-:Y:S01]  /*33a0*/  SEL R140, R166, R137, !P4 ;  /* 0x00000089a68c7207 */ /* 0x000fe20006000000 */
[----:B------:R-:W-:Y:S01]  /*33b0*/  IMAD R137, R135, UR16, RZ ;  /* 0x0000001087897c24 */ /* 0x000fe2000f8e02ff */
[----:B------:R-:W-:-:S02]  /*33c0*/  IADD3 R134, P6, PT, R136, R168, RZ ;  /* 0x000000a888867210 */ /* 0x000fc40007fde0ff */
[----:B------:R-:W-:Y:S01]  /*33d0*/  SEL R142, R166, R139, !P4 ;  /* 0x0000008ba68e7207 */ /* 0x000fe20006000000 */
[----:B------:R-:W-:Y:S01]  /*33e0*/  IMAD R140, R140, UR16, RZ ;  /* 0x000000108c8c7c24 */ /* 0x000fe2000f8e02ff */
[----:B------:R-:W-:Y:S02]  /*33f0*/  LEA.HI.X.SX32 R135, R136, R169, 0x1, P6 ;  /* 0x000000a988877211 */ /* 0x000fe400030f0eff */
[CC--:B------:R-:W-:Y:S01]  /*3400*/  IADD3 R136, P6, PT, R137.reuse, R168.reuse, RZ ;  /* 0x000000a889887210 */ /* 0x0c0fe20007fde0ff */
[----:B------:R-:W-:Y:S01]  /*3410*/  IMAD R142, R142, UR16, RZ ;  /* 0x000000108e8e7c24 */ /* 0x000fe2000f8e02ff */
[----:B------:R-:W-:Y:S02]  /*3420*/  SEL R144, R166, R141, !P4 ;  /* 0x0000008da6907207 */ /* 0x000fe40006000000 */
[----:B------:R-:W-:Y:S02]  /*3430*/  LEA.HI.X.SX32 R137, R137, R169, 0x1, P6 ;  /* 0x000000a989897211 */ /* 0x000fe400030f0eff */
[----:B------:R-:W-:Y:S01]  /*3440*/  IADD3 R138, P6, PT, R140, R168, RZ ;  /* 0x000000a88c8a7210 */ /* 0x000fe20007fde0ff */
[----:B------:R-:W-:Y:S01]  /*3450*/  IMAD R144, R144, UR16, RZ ;  /* 0x0000001090907c24 */ /* 0x000fe2000f8e02ff */
[----:B------:R-:W-:-:S02]  /*3460*/  SEL R146, R166, R143, !P4 ;  /* 0x0000008fa6927207 */ /* 0x000fc40006000000 */
[----:B------:R-:W-:Y:S02]  /*3470*/  LEA.HI.X.SX32 R139, R140, R169, 0x1, P6 ;  /* 0x000000a98c8b7211 */ /* 0x000fe400030f0eff */
[-C--:B------:R-:W-:Y:S01]  /*3480*/  IADD3 R140, P6, PT, R142, R168.reuse, RZ ;  /* 0x000000a88e8c7210 */ /* 0x080fe20007fde0ff */
        /* <DEDUP_REMOVED lines=12> */
[----:B------:R-:W-:-:S03]  /*3550*/  IMAD R151, R151, UR16, RZ ;  /* 0x0000001097977c24 */ /* 0x000fc6000f8e02ff */
[----:B------:R-:W-:Y:S02]  /*3560*/  LEA.HI.X.SX32 R147, R148, R169, 0x1, P6 ;  /* 0x000000a994937211 */ /* 0x000fe400030f0eff */
[----:B------:R-:W-:Y:S01]  /*3570*/  IADD3 R148, P6, PT, R149, R168, RZ ;  /* 0x000000a895947210 */ /* 0x000fe20007fde0ff */
[----:B------:R-:W-:-:S03]  /*3580*/  UIMAD UR6, UR14, 0xf, URZ ;  /* 0x0000000f0e0678a4 */ /* 0x000fc6000f8e02ff */
[----:B------:R-:W-:Y:S02]  /*3590*/  LEA.HI.X.SX32 R149, R149, R169, 0x1, P6 ;  /* 0x000000a995957211 */ /* 0x000fe400030f0eff */
[----:B------:R-:W-:Y:S01]  /*35a0*/  IADD3 R150, P6, PT, R151, R168, RZ ;  /* 0x000000a897967210 */ /* 0x000fe20007fde0ff */
[----:B------:R-:W-:-:S03]  /*35b0*/  USHF.R.S32.HI UR13, URZ, 0x1f, UR6 ;  /* 0x0000001fff0d7899 */ /* 0x000fc60008011406 */
[----:B------:R-:W-:Y:S02]  /*35c0*/  LEA.HI.X.SX32 R151, R151, R169, 0x1, P6 ;  /* 0x000000a997977211 */ /* 0x000fe400030f0eff */
[----:B------:R-:W-:-:S04]  /*35d0*/  IADD3 R152, P6, PT, R6, UR6, RZ ;  /* 0x0000000606987c10 */ /* 0x000fc8000ffde0ff */
[----:B------:R-:W-:Y:S02]  /*35e0*/  IADD3.X R153, PT, PT, R7, UR13, RZ, P6, !PT ;  /* 0x0000000d07997c10 */ /* 0x000fe4000b7fe4ff */
[----:B------:R-:W-:-:S04]  /*35f0*/  IADD3 R154, P6, PT, R8, UR5, RZ ;  /* 0x00000005089a7c10 */ /* 0x000fc8000ffde0ff */
[----:B------:R-:W-:Y:S02]  /*3600*/  IADD3.X R155, PT, PT, R9, UR9, RZ, P6, !PT ;  /* 0x00000009099b7c10 */ /* 0x000fe4000b7fe4ff */
[----:B------:R-:W-:Y:S02]  /*3610*/  ISETP.GT.U32.AND P6, PT, R161, R165, PT ;  /* 0x000000a5a100720c */ /* 0x000fe40003fc4070 */
[----:B------:R-:W-:Y:S02]  /*3620*/  PRMT R211, RZ, 0x7610, R211 ;  /* 0x00007610ffd37816 */ /* 0x000fe400000000d3 */
[----:B------:R-:W-:Y:S02]  /*3630*/  PRMT R215, RZ, 0x7610, R215 ;  /* 0x00007610ffd77816 */ /* 0x000fe400000000d7 */
[----:B------:R-:W-:Y:S01]  /*3640*/  SHF.R.U32.HI R156, RZ, 0x8, R156 ;  /* 0x00000008ff9c7819 */ /* 0x000fe2000001169c */
[----:B------:R-:W-:Y:S01]  /*3650*/  UIMAD UR5, UR14, 0x17, URZ ;  /* 0x000000170e0578a4 */ /* 0x000fe2000f8e02ff */
[----:B------:R-:W5:Y:S04]  /*3660*/  @!P5 LDG.E.U8 R211, desc[UR24][R122.64] ;  /* 0x000000187ad3d981 */ /* 0x000f68000c1e1100 */
[----:B------:R-:W5:Y:S01]  /*3670*/  @!P5 LDG.E.U8 R215, desc[UR24][R154.64] ;  /* 0x000000189ad7d981 */ /* 0x000f62000c1e1100 */
[----:B------:R-:W-:Y:S01]  /*3680*/  @!P6 IMAD.IADD R165, R165, 0x1, -R161 ;  /* 0x00000001a5a5e824 */ /* 0x000fe200078e0aa1 */
[----:B------:R-:W-:-:S02]  /*3690*/  LOP3.LUT P5, RZ, R156, 0x1, RZ, 0xc0, !PT ;  /* 0x000000019cff7812 */ /* 0x000fc400078ac0ff */
[----:B------:R-:W-:Y:S01]  /*36a0*/  IADD3 R156, P6, PT, R8, UR6, RZ ;  /* 0x00000006089c7c10 */ /* 0x000fe2000ffde0ff */
[----:B------:R-:W-:-:S03]  /*36b0*/  USHF.R.S32.HI UR9, URZ, 0x1f, UR5 ;  /* 0x0000001fff097899 */ /* 0x000fc60008011405 */
[----:B------:R-:W-:Y:S02]  /*36c0*/  IADD3.X R157, PT, PT, R9, UR13, RZ, P6, !PT ;  /* 0x0000000d099d7c10 */ /* 0x000fe4000b7fe4ff */
[----:B------:R-:W-:-:S04]  /*36d0*/  IADD3 R158, P6, PT, R6, UR5, RZ ;  /* 0x00000005069e7c10 */ /* 0x000fc8000ffde0ff */
[----:B------:R-:W-:Y:S02]  /*36e0*/  IADD3.X R159, PT, PT, R7, UR9, RZ, P6, !PT ;  /* 0x00000009079f7c10 */ /* 0x000fe4000b7fe4ff */
[----:B------:R-:W-:Y:S02]  /*36f0*/  ISETP.GT.U32.AND P6, PT, R161, R164, PT ;  /* 0x000000a4a100720c */ /* 0x000fe40003fc4070 */
[----:B------:R-:W-:Y:S02]  /*3700*/  PRMT R213, RZ, 0x7610, R213 ;  /* 0x00007610ffd57816 */ /* 0x000fe400000000d5 */
[----:B------:R-:W-:Y:S01]  /*3710*/  PRMT R219, RZ, 0x7610, R219 ;  /* 0x00007610ffdb7816 */ /* 0x000fe200000000db */
[----:B------:R-:W-:-:S03]  /*3720*/  UIMAD UR6, UR14, 0x1f, URZ ;  /* 0x0000001f0e0678a4 */ /* 0x000fc6000f8e02ff */
[----:B------:R-:W5:Y:S04]  /*3730*/  @!P3 LDG.E.U8 R213, desc[UR24][R152.64] ;  /* 0x0000001898d5b981 */ /* 0x000f68000c1e1100 */
[----:B------:R-:W5:Y:S01]  /*3740*/  @!P3 LDG.E.U8 R219, desc[UR24][R156.64] ;  /* 0x000000189cdbb981 */ /* 0x000f62000c1e1100 */
[----:B------:R-:W-:Y:S01]  /*3750*/  @!P6 IMAD.IADD R164, R164, 0x1, -R161 ;  /* 0x00000001a4a4e824 */ /* 0x000fe200078e0aa1 */
[----:B------:R-:W-:Y:S02]  /*3760*/  ISETP.GE.AND P3, PT, R160, RZ, PT ;  /* 0x000000ffa000720c */ /* 0x000fe40003f66270 */
[----:B------:R-:W-:Y:S01]  /*3770*/  IADD3 R160, P6, PT, R8, UR5, RZ ;  /* 0x0000000508a07c10 */ /* 0x000fe2000ffde0ff */
[----:B------:R-:W-:-:S03]  /*3780*/  USHF.R.S32.HI UR5, URZ, 0x1f, UR6 ;  /* 0x0000001fff057899 */ /* 0x000fc60008011406 */
[----:B------:R-:W-:Y:S02]  /*3790*/  IADD3.X R161, PT, PT, R9, UR9, RZ, P6, !PT ;  /* 0x0000000909a17c10 */ /* 0x000fe4000b7fe4ff */
[----:B------:R-:W-:-:S04]  /*37a0*/  IADD3 R162, P6, PT, R6, UR6, RZ ;  /* 0x0000000606a27c10 */ /* 0x000fc8000ffde0ff */
[----:B------:R-:W-:Y:S02]  /*37b0*/  IADD3.X R163, PT, PT, R7, UR5, RZ, P6, !PT ;  /* 0x0000000507a37c10 */ /* 0x000fe4000b7fe4ff */
[----:B------:R-:W-:Y:S01]  /*37c0*/  ISETP.GE.AND P6, PT, R167, RZ, PT ;  /* 0x000000ffa700720c */ /* 0x000fe20003fc6270 */
[----:B------:R-:W-:Y:S01]  /*37d0*/  @!P3 IMAD.MOV R165, RZ, RZ, -R165 ;  /* 0x000000ffffa5b224 */ /* 0x000fe200078e0aa5 */
[----:B------:R-:W-:-:S04]  /*37e0*/  PRMT R221, RZ, 0x7610, R221 ;  /* 0x00007610ffdd7816 */ /* 0x000fc800000000dd */
[----:B------:R-:W-:Y:S02]  /*37f0*/  SEL R170, R166, R165, !P4 ;  /* 0x000000a5a6aa7207 */ /* 0x000fe40006000000 */
[----:B------:R-:W-:Y:S01]  /*3800*/  PRMT R225, RZ, 0x7610, R225 ;  /* 0x00007610ffe17816 */ /* 0x000fe200000000e1 */
[----:B------:R-:W5:Y:S04]  /*3810*/  @!P2 LDG.E.U8 R221, desc[UR24][R162.64] ;  /* 0x00000018a2dda981 */ /* 0x000f68000c1e1100 */
[----:B------:R-:W-:-:S05]  /*3820*/  @!P6 IMAD.MOV R164, RZ, RZ, -R164 ;  /* 0x000000ffffa4e224 */ /* 0x000fca00078e0aa4 */
[----:B------:R-:W-:Y:S02]  /*3830*/  SEL R167, R166, R164, !P4 ;  /* 0x000000a4a6a77207 */ /* 0x000fe40006000000 */
[----:B------:R-:W-:Y:S01]  /*3840*/  IADD3 R164, P3, PT, R8, UR6, RZ ;  /* 0x0000000608a47c10 */ /* 0x000fe2000ff7e0ff */
[----:B------:R-:W-:-:S03]  /*3850*/  IMAD R170, R170, UR16, RZ ;  /* 0x00000010aaaa7c24 */ /* 0x000fc6000f8e02ff */
[----:B------:R-:W-:Y:S01]  /*3860*/  IADD3.X R165, PT, PT, R9, UR5, RZ, P3, !PT ;  /* 0x0000000509a57c10 */ /* 0x000fe20009ffe4ff */
[----:B------:R-:W-:-:S04]  /*3870*/  IMAD R243, R167, UR16, RZ ;  /* 0x00000010a7f37c24 */ /* 0x000fc8000f8e02ff */
[----:B------:R-:W5:Y:S01]  /*3880*/  @!P2 LDG.E.U8 R225, desc[UR24][R164.64] ;  /* 0x00000018a4e1a981 */ /* 0x000f62000c1e1100 */
[----:B------:R-:W-:-:S04]  /*3890*/  IADD3 R166, P2, PT, R170, R168, RZ ;  /* 0x000000a8aaa67210 */ /* 0x000fc80007f5e0ff */
[----:B------:R-:W-:Y:S02]  /*38a0*/  LEA.HI.X.SX32 R167, R170, R169, 0x1, P2 ;  /* 0x000000a9aaa77211 */ /* 0x000fe400010f0eff */
[----:B------:R-:W-:Y:S02]  /*38b0*/  IADD3 R168, P2, PT, R243, R168, RZ ;  /* 0x000000a8f3a87210 */ /* 0x000fe40007f5e0ff */
[----:B------:R-:W-:Y:S02]  /*38c0*/  PRMT R217, RZ, 0x7610, R217 ;  /* 0x00007610ffd97816 */ /* 0x000fe400000000d9 */
[----:B------:R-:W-:Y:S02]  /*38d0*/  PRMT R223, RZ, 0x7610, R223 ;  /* 0x00007610ffdf7816 */ /* 0x000fe400000000df */
[----:B------:R-:W-:Y:S02]  /*38e0*/  PRMT R183, RZ, 0x7610, R183 ;  /* 0x00007610ffb77816 */ /* 0x000fe400000000b7 */
[----:B------:R-:W-:Y:S01]  /*38f0*/  PRMT R185, RZ, 0x7610, R185 ;  /* 0x00007610ffb97816 */ /* 0x000fe200000000b9 */
[----:B------:R-:W5:Y:S01]  /*3900*/  @P5 LDG.E.U8 R217, desc[UR24][R158.64] ;  /* 0x000000189ed95981 */ /* 0x000f62000c1e1100 */
[----:B------:R-:W-:-:S02]  /*3910*/  PRMT R187, RZ, 0x7610, R187 ;  /* 0x00007610ffbb7816 */ /* 0x000fc400000000bb */
[----:B------:R-:W-:Y:S01]  /*3920*/  PRMT R189, RZ, 0x7610, R189 ;  /* 0x00007610ffbd7816 */ /* 0x000fe200000000bd */
[----:B------:R-:W5:Y:S01]  /*3930*/  @P5 LDG.E.U8 R223, desc[UR24][R160.64] ;  /* 0x00000018a0df5981 */ /* 0x000f62000c1e1100 */
[----:B------:R-:W-:Y:S02]  /*3940*/  PRMT R191, RZ, 0x7610, R191 ;  /* 0x00007610ffbf7816 */ /* 0x000fe400000000bf */
[----:B------:R-:W-:Y:S01]  /*3950*/  PRMT R193, RZ, 0x7610, R193 ;  /* 0x00007610ffc17816 */ /* 0x000fe200000000c1 */
[----:B------:R-:W5:Y:S01]  /*3960*/  @P0 LDG.E.U8 R183, desc[UR24][R120.64] ;  /* 0x0000001878b70981 */ /* 0x000f62000c1e1100 */
[----:B------:R-:W-:Y:S02]  /*3970*/  PRMT R195, RZ, 0x7610, R195 ;  /* 0x00007610ffc37816 */ /* 0x000fe400000000c3 */
[----:B------:R-:W-:Y:S01]  /*3980*/  PRMT R197, RZ, 0x7610, R197 ;  /* 0x00007610ffc57816 */ /* 0x000fe200000000c5 */
[----:B------:R-:W5:Y:S01]  /*3990*/  @P0 LDG.E.U8 R185, desc[UR24][R128.64] ;  /* 0x0000001880b90981 */ /* 0x000f62000c1e1100 */
[----:B------:R-:W-:-:S02]  /*39a0*/  LEA.HI.X.SX32 R169, R243, R169, 0x1, P2 ;  /* 0x000000a9f3a97211 */ /* 0x000fc400010f0eff */
        /* <DEDUP_REMOVED lines=8> */
[----:B------:R-:W-:-:S02]  /*3a30*/  PRMT R209, RZ, 0x7610, R209 ;  /* 0x00007610ffd17816 */ /* 0x000fc400000000d1 */
[----:B------:R-:W-:Y:S01]  /*3a40*/  PRMT R227, RZ, 0x7610, R227 ;  /* 0x00007610ffe37816 */ /* 0x000fe200000000e3 */
[----:B------:R-:W5:Y:S01]  /*3a50*/  @P0 LDG.E.U8 R193, desc[UR24][R136.64] ;  /* 0x0000001888c10981 */ /* 0x000f62000c1e1100 */
[----:B------:R-:W-:-:S03]  /*3a60*/  PRMT R243, RZ, 0x7610, R243 ;  /* 0x00007610fff37816 */ /* 0x000fc600000000f3 */
[----:B------:R-:W5:Y:S04]  /*3a70*/  @P0 LDG.E.U8 R195, desc[UR24][R138.64] ;  /* 0x000000188ac30981 */ /* 0x000f68000c1e1100 */
        /* <DEDUP_REMOVED lines=8> */
[----:B------:R-:W5:Y:S01]  /*3b00*/  @P0 LDG.E.U8 R243, desc[UR24][R168.64] ;  /* 0x00000018a8f30981 */ /* 0x000f62000c1e1100 */
[----:B------:R-:W-:-:S04]  /*3b10*/  @!UP1 UIADD3 UR4, UPT, UPT, -UR4, 0x100000, URZ ;  /* 0x0010000004049890 */ /* 0x000fc8000fffe1ff */
[----:B------:R-:W-:Y:S02]  /*3b20*/  @!UP1 USHF.L.U32 UR5, UR4, 0xb, URZ ;  /* 0x0000000b04059899 */ /* 0x000fe400080006ff */
[----:B------:R-:W-:Y:S01]  /*3b30*/  @!UP1 USHF.L.U32 UR4, UR4, 0x1, URZ ;  /* 0x0000000104049899 */ /* 0x000fe200080006ff */
[----:B------:R-:W-:Y:S01]  /*3b40*/  VOTEU.ALL UP1, P1 ;  /* 0x0000000000ff7886 */ /* 0x000fe20000820000 */
[----:B------:R-:W-:-:S10]  /*3b50*/  LOP3.LUT R170, R4, 0x10, RZ, 0x3c, !PT ;  /* 0x0000001004aa7812 */ /* 0x000fd400078e3cff */
[----:B------:R0:W1:Y:S01]  /*3b60*/  @!UP1 SYNCS.EXCH.64 URZ, [UR11+0x5008], UR4 ;  /* 0x005008040bff95b2 */ /* 0x0000620008000100 */
[----:B--2---:R-:W-:Y:S04]  /*3b70*/  STS.U8 [R4+UR11], R232 ;  /* 0x000000e804007988 */ /* 0x004fe8000800000b */
[----:B---3--:R2:W-:Y:S04]  /*3b80*/  STS.U8 [R4+UR11+0x1000], R171 ;  /* 0x001000ab04007988 */ /* 0x0085e8000800000b */
[----:B----4-:R-:W-:Y:S04]  /*3b90*/  STS.U8 [R4+UR11+0x400], R244 ;  /* 0x000400f404007988 */ /* 0x010fe8000800000b */
[----:B-----5:R-:W-:Y:S01]  /*3ba0*/  STS.U8 [R4+UR11+0x1400], R242 ;  /* 0x001400f204007988 */ /* 0x020fe2000800000b */
[----:B--2---:R-:W-:-:S03]  /*3bb0*/  LOP3.LUT R171, R4, 0x20, RZ, 0x3c, !PT ;  /* 0x0000002004ab7812 */ /* 0x004fc600078e3cff */
[----:B------:R-:W-:Y:S04]  /*3bc0*/  STS.U8 [R4+UR11+0x800], R240 ;  /* 0x000800f004007988 */ /* 0x000fe8000800000b */
[----:B------:R-:W-:Y:S04]  /*3bd0*/  STS.U8 [R4+UR11+0x1800], R238 ;  /* 0x001800ee04007988 */ /* 0x000fe8000800000b */
[----:B------:R-:W-:Y:S04]  /*3be0*/  STS.U8 [R4+UR11+0xc00], R236 ;  /* 0x000c00ec04007988 */ /* 0x000fe8000800000b */
[----:B------:R-:W-:Y:S04]  /*3bf0*/  STS.U8 [R4+UR11+0x1c00], R234 ;  /* 0x001c00ea04007988 */ /* 0x000fe8000800000b */
[----:B------:R2:W-:Y:S04]  /*3c00*/  STS.U8 [R170+UR11+0x80], R172 ;  /* 0x000080acaa007988 */ /* 0x0005e8000800000b */
[----:B------:R3:W-:Y:S01]  /*3c10*/  STS.U8 [R170+UR11+0x1c80], R173 ;  /* 0x001c80adaa007988 */ /* 0x0007e2000800000b */
[----:B--2---:R-:W-:-:S03]  /*3c20*/  LOP3.LUT R172, R4, 0x30, RZ, 0x3c, !PT ;  /* 0x0000003004ac7812 */ /* 0x004fc600078e3cff */
[----:B------:R-:W-:Y:S01]  /*3c30*/  STS.U8 [R170+UR11+0x1080], R220 ;  /* 0x001080dcaa007988 */ /* 0x000fe2000800000b */
[----:B---3--:R-:W-:-:S03]  /*3c40*/  LOP3.LUT R173, R4, 0x40, RZ, 0x3c, !PT ;  /* 0x0000004004ad7812 */ /* 0x008fc600078e3cff */
[----:B------:R-:W-:Y:S04]  /*3c50*/  STS.U8 [R170+UR11+0x480], R222 ;  /* 0x000480deaa007988 */ /* 0x000fe8000800000b */
        /* <DEDUP_REMOVED lines=8> */
[----:B------:R2:W-:Y:S04]  /*3ce0*/  STS.U8 [R171+UR11+0x900], R174 ;  /* 0x000900aeab007988 */ /* 0x0005e8000800000b */
[----:B------:R-:W-:Y:S04]  /*3cf0*/  STS.U8 [R171+UR11+0x1900], R206 ;  /* 0x001900ceab007988 */ /* 0x000fe8000800000b */
[----:B------:R-:W-:Y:S01]  /*3d00*/  STS.U8 [R171+UR11+0xd00], R208 ;  /* 0x000d00d0ab007988 */ /* 0x000fe2000800000b */
[----:B--2---:R-:W-:-:S03]  /*3d10*/  LOP3.LUT R174, R4, 0x50, RZ, 0x3c, !PT ;  /* 0x0000005004ae7812 */ /* 0x004fc600078e3cff */
        /* <DEDUP_REMOVED lines=10> */
[----:B------:R2:W-:Y:S04]  /*3dc0*/  STS.U8 [R173+UR11+0xa00], R176 ;  /* 0x000a00b0ad007988 */ /* 0x0005e8000800000b */
[----:B------:R0:W-:Y:S04]  /*3dd0*/  STS.U8 [R173+UR11+0x200], R198 ;  /* 0x000200c6ad007988 */ /* 0x0001e8000800000b */
[----:B------:R0:W-:Y:S01]  /*3de0*/  STS.U8 [R173+UR11+0x1200], R200 ;  /* 0x001200c8ad007988 */ /* 0x0001e2000800000b */
[----:B--2---:R-:W-:-:S03]  /*3df0*/  LOP3.LUT R176, R4, 0x70, RZ, 0x3c, !PT ;  /* 0x0000007004b07812 */ /* 0x004fc600078e3cff */
[----:B------:R0:W-:Y:S04]  /*3e00*/  STS.U8 [R173+UR11+0x600], R202 ;  /* 0x000600caad007988 */ /* 0x0001e8000800000b */
        /* <DEDUP_REMOVED lines=43> */
[----:B------:R0:W-:Y:S01]  /*40c0*/  STS.U8 [R170+UR11+0x4780], R243 ;  /* 0x004780f3aa007988 */ /* 0x0001e2000800000b */
[----:B-1----:R1:W-:Y:S06]  /*40d0*/  MEMBAR.ALL.CTA ;  /* 0x0000000000007992 */ /* 0x0023ec0000008000 */
[----:B-1----:R-:W1:Y:S02]  /*40e0*/  FENCE.VIEW.ASYNC.S ;  /* 0x00000000000073c6 */ /* 0x002e640000000000 */
[----:B-1----:R-:W-:Y:S01]  /*40f0*/  BAR.SYNC.DEFER_BLOCKING 0x0 ;  /* 0x0000000000007b1d */ /* 0x002fe20000010000 */
[----:B------:R-:W-:-:S04]  /*4100*/  ISETP.NE.U32.AND P0, PT, RZ, UR7, PT ;  /* 0x00000007ff007c0c */ /* 0x000fc8000bf05070 */
[C---:B------:R-:W-:Y:S02]  /*4110*/  ISETP.LT.OR P2, PT, R119.reuse, 0x20, P0 ;  /* 0x000000207700780c */ /* 0x040fe40000741670 */
[----:B------:R-:W-:-:S11]  /*4120*/  ISETP.GE.AND P3, PT, R119, 0x40, PT ;  /* 0x000000407700780c */ /* 0x000fd60003f66270 */
[----:B0-----:R-:W-:Y:S05]  /*4130*/  @P2 BRA `(.L_x_6) ;  /* 0x00000000005c2947 */ /* 0x001fea0003800000 */
[----:B------:R-:W-:Y:S02]  /*4140*/  UIADD3 UR4, UPT, UPT, UR11, 0x4000, URZ ;  /* 0x000040000b047890 */ /* 0x000fe4000fffe0ff */
[----:B------:R-:W-:Y:S02]  /*4150*/  USHF.R.U32.HI UR6, URZ, 0x4, UR11 ;  /* 0x00000004ff067899 */ /* 0x000fe4000801160b */
[----:B------:R-:W-:Y:S02]  /*4160*/  USHF.R.U32.HI UR4, URZ, 0x4, UR4 ;  /* 0x00000004ff047899 */ /* 0x000fe40008011604 */
[----:B------:R-:W-:Y:S01]  /*4170*/  USGXT.U32 UR6, UR6, 0xe ;  /* 0x0000000e0606789a */ /* 0x000fe20008000000 */
[----:B------:R-:W-:Y:S01]  /*4180*/  UMOV UR18, 0x100 ;  /* 0x0000010000127882 */ /* 0x000fe20000000000 */
[----:B------:R-:W-:Y:S01]  /*4190*/  UMOV UR19, 0x40004040 ;  /* 0x4000404000137882 */ /* 0x000fe20000000000 */
[----:B------:R-:W-:Y:S01]  /*41a0*/  UMOV UR7, URZ ;  /* 0x000000ff00077c82 */ /* 0x000fe20008000000 */
[----:B------:R-:W-:-:S02]  /*41b0*/  USGXT.U32 UR16, UR4, 0xe ;  /* 0x0000000e0410789a */ /* 0x000fc40008000000 */
[----:B------:R-:W-:Y:S02]  /*41c0*/  UIADD3 UR9, UPT, UPT, UR10, 0x40, URZ ;  /* 0x000000400a097890 */ /* 0x000fe4000fffe0ff */
[----:B------:R-:W-:Y:S01]  /*41d0*/  UIADD3.64 UR18, UPT, UPT, UR6, UR18, URZ ;  /* 0x0000001206127297 */ /* 0x000fe2000fffe0ff */
[----:B------:R-:W-:Y:S01]  /*41e0*/  UMOV UR20, 0x0 ;  /* 0x0000000000147882 */ /* 0x000fe20000000000 */
[----:B------:R-:W-:Y:S01]  /*41f0*/  UMOV UR21, 0x8108010 ;  /* 0x0810801000157882 */ /* 0x000fe20000000000 */
[----:B------:R-:W-:Y:S01]  /*4200*/  UMOV UR4, UR8 ;  /* 0x0000000800047c82 */ /* 0x000fe20008000000 */
[----:B------:R-:W-:Y:S01]  /*4210*/  UMOV UR5, URZ ;  /* 0x000000ff00057c82 */ /* 0x000fe20008000000 */
[----:B------:R-:W-:Y:S01]  /*4220*/  UMOV UR7, 0x40004040 ;  /* 0x4000404000077882 */ /* 0x000fe20000000000 */
[----:B------:R-:W-:Y:S01]  /*4230*/  UMOV UR17, 0xc0004010 ;  /* 0xc000401000117882 */ /* 0x000fe20000000000 */
[----:B------:R-:W-:Y:S01]  /*4240*/  UMOV UR22, 0x0 ;  /* 0x0000000000167882 */ /* 0x000fe20000000000 */
[----:B------:R-:W-:Y:S01]  /*4250*/  UMOV UR23, 0x8108010 ;  /* 0x0810801000177882 */ /* 0x000fe20000000000 */
[----:B------:R-:W-:Y:S01]  /*4260*/  UMOV UR4, UR4 ;  /* 0x0000000400047c82 */ /* 0x000fe20008000000 */
[----:B------:R0:W-:Y:S01]  /*4270*/  UTCQMMA gdesc[UR6], gdesc[UR16], tmem[UR10], tmem[UR20], idesc[UR21], !UPT ;  /* 0x00ff1410060075ea */ /* 0x0001e2000f80030a */
[----:B------:R0:W-:Y:S01]  /*4280*/  UTCQMMA gdesc[UR18], gdesc[UR16], tmem[UR9], tmem[UR22], idesc[UR23], !UPT ;  /* 0x00ff1610120075ea */ /* 0x0001e2000f800309 */
[----:B------:R0:W-:Y:S01]  /*4290*/  UTCBAR [UR4], URZ ;  /* 0x000000ff040073e9 */ /* 0x0001e200080000ff */
[----:B------:R-:W-:Y:S01]  /*42a0*/  NOP ;  /* 0x0000000000007918 */ /* 0x000fe20000000000 */
.L_x_6:
[----:B0-----:R-:W-:Y:S01]  /*42b0*/  UMOV UR4, URZ ;  /* 0x000000ff00047c82 */ /* 0x001fe20008000000 */
[----:B------:R-:W-:Y:S05]  /*42c0*/  @!P3 BRA `(.L_x_7) ;  /* 0x0000001c00c8b947 */ /* 0x000fea0003800000 */
[----:B------:R-:W-:Y:S01]  /*42d0*/  SHF.R.S32.HI R126, RZ, 0x1f, R119 ;  /* 0x0000001fff7e7819 */ /* 0x000fe20000011477 */
[----:B------:R-:W-:Y:S01]  /*42e0*/  UIADD3 UR4, UPT, UPT, UR11, 0x2000, URZ ;  /* 0x000020000b047890 */ /* 0x000fe2000fffe0ff */
[----:B------:R-:W-:Y:S01]  /*42f0*/  IMAD.MOV.U32 R127, RZ, RZ, RZ ;  /* 0x000000ffff7f7224 */ /* 0x000fe200078e00ff */
[----:B------:R-:W-:Y:S01]  /*4300*/  UIADD3 UR5, UPT, UPT, UR11, 0x4800, URZ ;  /* 0x000048000b057890 */ /* 0x000fe2000fffe0ff */
[----:B------:R-:W-:Y:S01]  /*4310*/  LEA.HI R126, R126, R119, RZ, 0x5 ;  /* 0x000000777e7e7211 */ /* 0x000fe200078f28ff */
[----:B------:R-:W-:Y:S02]  /*4320*/  USHF.R.U32.HI UR4, URZ, 0x4, UR4 ;  /* 0x00000004ff047899 */ /* 0x000fe40008011604 */
[----:B------:R-:W-:Y:S01]  /*4330*/  USHF.R.U32.HI UR5, URZ, 0x4, UR5 ;  /* 0x00000004ff057899 */ /* 0x000fe20008011605 */
[----:B------:R-:W-:Y:S01]  /*4340*/  SHF.R.S32.HI R126, RZ, 0x5, R126 ;  /* 0x00000005ff7e7819 */ /* 0x000fe2000001147e */
[----:B------:R-:W-:Y:S02]  /*4350*/  USHF.L.U32 UR13, UR14, 0x5, URZ ;  /* 0x000000050e0d7899 */ /* 0x000fe400080006ff */
[----:B------:R-:W-:Y:S01]  /*4360*/  USHF.L.U32 UR22, UR15, 0x5, URZ ;  /* 0x000000050f167899 */ /* 0x000fe200080006ff */
[----:B------:R-:W-:Y:S01]  /*4370*/  VIMNMX R126, PT, PT, R126, 0x2, !PT ;  /* 0x000000027e7e7848 */ /* 0x000fe20007fe0100 */
[----:B------:R-:W-:Y:S01]  /*4380*/  USGXT.U32 UR6, UR4, 0xe ;  /* 0x0000000e0406789a */ /* 0x000fe20008000000 */
[----:B------:R-:W-:Y:S01]  /*4390*/  UMOV UR16, 0x100 ;  /* 0x0000010000107882 */ /* 0x000fe20000000000 */
[----:B------:R-:W-:-:S02]  /*43a0*/  UMOV UR17, 0x40004040 ;  /* 0x4000404000117882 */ /* 0x000fc40000000000 */
[----:B------:R-:W-:Y:S01]  /*43b0*/  VIADD R177, R126, 0xffffffff ;  /* 0xffffffff7eb17836 */ /* 0x000fe20000000000 */
[----:B------:R-:W-:Y:S01]  /*43c0*/  UMOV UR7, URZ ;  /* 0x000000ff00077c82 */ /* 0x000fe20008000000 */
[----:B------:R-:W-:Y:S02]  /*43d0*/  USGXT.U32 UR14, UR5, 0xe ;  /* 0x0000000e050e789a */ /* 0x000fe40008000000 */
[----:B------:R-:W-:Y:S02]  /*43e0*/  USHF.R.S32.HI UR26, URZ, 0x1f, UR13 ;  /* 0x0000001fff1a7899 */ /* 0x000fe4000801140d */
[----:B------:R-:W-:Y:S02]  /*43f0*/  USHF.R.S32.HI UR27, URZ, 0x1f, UR22 ;  /* 0x0000001fff1b7899 */ /* 0x000fe40008011416 */
[----:B------:R-:W-:Y:S01]  /*4400*/  UIADD3.64 UR16, UPT, UPT, UR6, UR16, URZ ;  /* 0x0000001006107297 */ /* 0x000fe2000fffe0ff */
[----:B------:R-:W-:Y:S01]  /*4410*/  UMOV UR23, 0x1 ;  /* 0x0000000100177882 */ /* 0x000fe20000000000 */
[----:B------:R-:W-:Y:S01]  /*4420*/  UMOV UR5, URZ ;  /* 0x000000ff00057c82 */ /* 0x000fe20008000000 */
[----:B------:R-:W-:-:S09]  /*4430*/  UMOV UR15, 0xc0004010 ;  /* 0xc0004010000f7882 */ /* 0x000fd20000000000 */
.L_x_10:
[----:B------:R-:W-:Y:S01]  /*4440*/  IADD3 R140, P4, PT, R140, UR22, RZ ;  /* 0x000000168c8c7c10 */ /* 0x000fe2000ff9e0ff */
[----:B------:R-:W-:Y:S01]  /*4450*/  IMAD.U32 R127, R127, -0x80000000, RZ ;  /* 0x800000007f7f7824 */ /* 0x000fe200078e00ff */
[----:B------:R-:W-:Y:S02]  /*4460*/  IADD3 R168, P3, PT, R168, UR22, RZ ;  /* 0x00000016a8a87c10 */ /* 0x000fe4000ff7e0ff */
[----:B------:R-:W-:Y:S02]  /*4470*/  IADD3.X R141, PT, PT, R141, UR27, RZ, P4, !PT ;  /* 0x0000001b8d8d7c10 */ /* 0x000fe4000a7fe4ff */
[----:B------:R-:W-:Y:S02]  /*4480*/  IADD3 R148, P4, PT, R148, UR22, RZ ;  /* 0x0000001694947c10 */ /* 0x000fe4000ff9e0ff */
[----:B------:R-:W-:Y:S02]  /*4490*/  IADD3 R166, P5, PT, R166, UR22, RZ ;  /* 0x00000016a6a67c10 */ /* 0x000fe4000ffbe0ff */
[----:B------:R-:W-:-:S02]  /*44a0*/  IADD3.X R149, PT, PT, R149, UR27, RZ, P4, !PT ;  /* 0x0000001b95957c10 */ /* 0x000fc4000a7fe4ff */
[----:B------:R-:W-:Y:S02]  /*44b0*/  IADD3 R130, P4, PT, R130, UR22, RZ ;  /* 0x0000001682827c10 */ /* 0x000fe4000ff9e0ff */
[----:B------:R-:W-:Y:S02]  /*44c0*/  IADD3 R150, P2, PT, R150, UR22, RZ ;  /* 0x0000001696967c10 */ /* 0x000fe4000ff5e0ff */
[----:B------:R-:W-:Y:S02]  /*44d0*/  IADD3.X R131, PT, PT, R131, UR27, RZ, P4, !PT ;  /* 0x0000001b83837c10 */ /* 0x000fe4000a7fe4ff */
[----:B------:R-:W-:Y:S02]  /*44e0*/  IADD3 R164, P4, PT, R164, UR13, RZ ;  /* 0x0000000da4a47c10 */ /* 0x000fe4000ff9e0ff */
[----:B------:R-:W-:Y:S02]  /*44f0*/  IADD3.X R169, PT, PT, R169, UR27, RZ, P3, !PT ;  /* 0x0000001ba9a97c10 */ /* 0x000fe40009ffe4ff */
[----:B------:R-:W-:-:S02]  /*4500*/  IADD3.X R165, PT, PT, R165, UR26, RZ, P4, !PT ;  /* 0x0000001aa5a57c10 */ /* 0x000fc4000a7fe4ff */
[----:B------:R-:W-:Y:S02]  /*4510*/  IADD3 R98, P4, PT, R98, UR13, RZ ;  /* 0x0000000d62627c10 */ /* 0x000fe4000ff9e0ff */
[----:B------:R-:W-:Y:S02]  /*4520*/  IADD3.X R167, PT, PT, R167, UR27, RZ, P5, !PT ;  /* 0x0000001ba7a77c10 */ /* 0x000fe4000affe4ff */
[----:B------:R-:W-:Y:S02]  /*4530*/  IADD3.X R99, PT, PT, R99, UR26, RZ, P4, !PT ;  /* 0x0000001a63637c10 */ /* 0x000fe4000a7fe4ff */
[----:B------:R-:W-:Y:S02]  /*4540*/  IADD3 R52, P4, PT, R52, UR13, RZ ;  /* 0x0000000d34347c10 */ /* 0x000fe4000ff9e0ff */
[----:B------:R-:W-:Y:S02]  /*4550*/  IADD3.X R151, PT, PT, R151, UR27, RZ, P2, !PT ;  /* 0x0000001b97977c10 */ /* 0x000fe400097fe4ff */
[----:B------:R-:W-:-:S02]  /*4560*/  IADD3.X R53, PT, PT, R53, UR26, RZ, P4, !PT ;  /* 0x0000001a35357c10 */ /* 0x000fc4000a7fe4ff */
[----:B------:R-:W-:Y:S02]  /*4570*/  IADD3 R18, P4, PT, R18, UR13, RZ ;  /* 0x0000000d12127c10 */ /* 0x000fe4000ff9e0ff */
[----:B------:R-:W-:Y:S02]  /*4580*/  IADD3 R138, P6, PT, R138, UR22, RZ ;  /* 0x000000168a8a7c10 */ /* 0x000fe4000ffde0ff */
[----:B------:R-:W-:Y:S02]  /*4590*/  IADD3 R136, P3, PT, R136, UR22, RZ ;  /* 0x0000001688887c10 */ /* 0x000fe4000ff7e0ff */
[----:B------:R-:W-:Y:S02]  /*45a0*/  IADD3 R134, P5, PT, R134, UR22, RZ ;  /* 0x0000001686867c10 */ /* 0x000fe4000ffbe0ff */
[----:B------:R-:W-:Y:S02]  /*45b0*/  IADD3 R132, P2, PT, R132, UR22, RZ ;  /* 0x0000001684847c10 */ /* 0x000fe4000ff5e0ff */
[----:B------:R-:W-:-:S02]  /*45c0*/  IADD3.X R19, PT, PT, R19, UR26, RZ, P4, !PT ;  /* 0x0000001a13137c10 */ /* 0x000fc4000a7fe4ff */
[----:B------:R-:W-:Y:S02]  /*45d0*/  IADD3 R96, P4, PT, R96, UR13, RZ ;  /* 0x0000000d60607c10 */ /* 0x000fe4000ff9e0ff */
[----:B------:R-:W-:Y:S02]  /*45e0*/  IADD3.X R139, PT, PT, R139, UR27, RZ, P6, !PT ;  /* 0x0000001b8b8b7c10 */ /* 0x000fe4000b7fe4ff */
[----:B------:R-:W-:Y:S02]  /*45f0*/  IADD3.X R137, PT, PT, R137, UR27, RZ, P3, !PT ;  /* 0x0000001b89897c10 */ /* 0x000fe40009ffe4ff */
[----:B------:R-:W-:Y:S02]  /*4600*/  IADD3.X R135, PT, PT, R135, UR27, RZ, P5, !PT ;  /* 0x0000001b87877c10 */ /* 0x000fe4000affe4ff */
[----:B------:R-:W-:Y:S02]  /*4610*/  IADD3.X R133, PT, PT, R133, UR27, RZ, P2, !PT ;  /* 0x0000001b85857c10 */ /* 0x000fe400097fe4ff */
[----:B------:R-:W-:-:S02]  /*4620*/  IADD3 R146, P6, PT, R146, UR22, RZ ;  /* 0x0000001692927c10 */ /* 0x000fc4000ffde0ff */
[----:B------:R-:W-:Y:S02]  /*4630*/  IADD3 R144, P3, PT, R144, UR22, RZ ;  /* 0x0000001690907c10 */ /* 0x000fe4000ff7e0ff */
[----:B------:R-:W-:Y:S02]  /*4640*/  IADD3 R142, P5, PT, R142, UR22, RZ ;  /* 0x000000168e8e7c10 */ /* 0x000fe4000ffbe0ff */
[----:B------:R-:W-:Y:S02]  /*4650*/  IADD3 R124, P2, PT, R124, UR22, RZ ;  /* 0x000000167c7c7c10 */ /* 0x000fe4000ff5e0ff */
[----:B------:R-:W-:Y:S02]  /*4660*/  IADD3.X R97, PT, PT, R97, UR26, RZ, P4, !PT ;  /* 0x0000001a61617c10 */ /* 0x000fe4000a7fe4ff */
[----:B------:R-:W-:Y:S02]  /*4670*/  IADD3 R62, P4, PT, R62, UR13, RZ ;  /* 0x0000000d3e3e7c10 */ /* 0x000fe4000ff9e0ff */
[----:B------:R-:W-:-:S02]  /*4680*/  IADD3.X R147, PT, PT, R147, UR27, RZ, P6, !PT ;  /* 0x0000001b93937c10 */ /* 0x000fc4000b7fe4ff */
[----:B------:R-:W-:Y:S02]  /*4690*/  IADD3.X R145, PT, PT, R145, UR27, RZ, P3, !PT ;  /* 0x0000001b91917c10 */ /* 0x000fe40009ffe4ff */
[----:B------:R-:W-:Y:S02]  /*46a0*/  IADD3.X R143, PT, PT, R143, UR27, RZ, P5, !PT ;  /* 0x0000001b8f8f7c10 */ /* 0x000fe4000affe4ff */
[----:B------:R-:W-:Y:S02]  /*46b0*/  IADD3.X R125, PT, PT, R125, UR27, RZ, P2, !PT ;  /* 0x0000001b7d7d7c10 */ /* 0x000fe400097fe4ff */
[----:B------:R-:W-:Y:S02]  /*46c0*/  IADD3 R128, P6, PT, R128, UR22, RZ ;  /* 0x0000001680807c10 */ /* 0x000fe4000ffde0ff */
[----:B------:R-:W-:Y:S02]  /*46d0*/  IADD3 R120, P3, PT, R120, UR22, RZ ;  /* 0x0000001678787c10 */ /* 0x000fe4000ff7e0ff */
[----:B------:R-:W-:-:S02]  /*46e0*/  IADD3 R162, P5, PT, R162, UR13, RZ ;  /* 0x0000000da2a27c10 */ /* 0x000fc4000ffbe0ff */
[----:B------:R-:W-:Y:S02]  /*46f0*/  IADD3 R114, P2, PT, R114, UR13, RZ ;  /* 0x0000000d72727c10 */ /* 0x000fe4000ff5e0ff */
[----:B------:R-:W-:Y:S02]  /*4700*/  IADD3.X R63, PT, PT, R63, UR26, RZ, P4, !PT ;  /* 0x0000001a3f3f7c10 */ /* 0x000fe4000a7fe4ff */
[----:B------:R-:W-:Y:S02]  /*4710*/  IADD3 R16, P4, PT, R16, UR13, RZ ;  /* 0x0000000d10107c10 */ /* 0x000fe4000ff9e0ff */
[----:B------:R-:W-:Y:S02]  /*4720*/  IADD3.X R129, PT, PT, R129, UR27, RZ, P6, !PT ;  /* 0x0000001b81817c10 */ /* 0x000fe4000b7fe4ff */
[----:B------:R-:W-:Y:S02]  /*4730*/  IADD3.X R121, PT, PT, R121, UR27, RZ, P3, !PT ;  /* 0x0000001b79797c10 */ /* 0x000fe40009ffe4ff */
[----:B------:R-:W-:-:S02]  /*4740*/  IADD3.X R163, PT, PT, R163, UR26, RZ, P5, !PT ;  /* 0x0000001aa3a37c10 */ /* 0x000fc4000affe4ff */
[----:B------:R-:W-:Y:S02]  /*4750*/  IADD3.X R115, PT, PT, R115, UR26, RZ, P2, !PT ;  /* 0x0000001a73737c10 */ /* 0x000fe400097fe4ff */
        /* <DEDUP_REMOVED lines=43> */
[----:B------:R-:W-:Y:S02]  /*4a10*/  IADD3.X R65, PT, PT, R65, UR26, RZ, P3, !PT ;  /* 0x0000001a41417c10 */ /* 0x000fe40009ffe4ff */
[----:B------:R-:W-:Y:S02]  /*4a20*/  IADD3.X R49, PT, PT, R49, UR26, RZ, P5, !PT ;  /* 0x0000001a31317c10 */ /* 0x000fe4000affe4ff */
[----:B------:R-:W-:Y:S02]  /*4a30*/  IADD3.X R33, PT, PT, R33, UR26, RZ, P2, !PT ;  /* 0x0000001a21217c10 */ /* 0x000fe400097fe4ff */
[----:B------:R-:W-:Y:S01]  /*4a40*/  IADD3.X R27, PT, PT, R27, UR26, RZ, P4, !PT ;  /* 0x0000001a1b1b7c10 */ /* 0x000fe2000a7fe4ff */
[----:B0-----:R-:W0:Y:S01]  /*4a50*/  SYNCS.PHASECHK.TRANS64.TRYWAIT P4, [UR8], R127 ;  /* 0x0000007fff0075a7 */ /* 0x001e220008081108 */
[----:B------:R-:W-:-:S02]  /*4a60*/  IADD3 R46, P6, PT, R46, UR13, RZ ;  /* 0x0000000d2e2e7c10 */ /* 0x000fc4000ffde0ff */
[----:B------:R-:W-:Y:S02]  /*4a70*/  IADD3 R30, P3, PT, R30, UR13, RZ ;  /* 0x0000000d1e1e7c10 */ /* 0x000fe4000ff7e0ff */
[----:B------:R-:W-:Y:S02]  /*4a80*/  IADD3 R14, P5, PT, R14, UR13, RZ ;  /* 0x0000000d0e0e7c10 */ /* 0x000fe4000ffbe0ff */
        /* <DEDUP_REMOVED lines=61> */
[----:B------:R-:W-:Y:S02]  /*4e60*/  ISETP.GT.AND P6, PT, R5, RZ, PT ;  /* 0x000000ff0500720c */ /* 0x000fe40003fc4270 */
[----:B------:R-:W-:Y:S01]  /*4e70*/  PRMT R238, RZ, 0x7610, R238 ;  /* 0x00007610ffee7816 */ /* 0x000fe200000000ee */
[----:B0-----:R-:W-:Y:S10]  /*4e80*/  @!P4 BRA `(.L_x_8) ;  /* 0x0000005c0084c947 */ /* 0x001ff40003800000 */
.L_x_16:
[C---:B------:R-:W-:Y:S01]  /*4e90*/  ISETP.GT.AND P2, PT, R5.reuse, 0x8, PT ;  /* 0x000000080500780c */ /* 0x040fe20003f44270 */
[----:B------:R-:W2:Y:S01]  /*4ea0*/  @P6 LDG.E.U8 R238, desc[UR24][R6.64] ;  /* 0x0000001806ee6981 */ /* 0x000ea2000c1e1100 */
[----:B------:R-:W-:Y:S02]  /*4eb0*/  ISETP.GT.AND P5, PT, R5, 0x10, PT ;  /* 0x000000100500780c */ /* 0x000fe40003fa4270 */
[----:B------:R-:W-:Y:S02]  /*4ec0*/  PRMT R240, RZ, 0x7610, R240 ;  /* 0x00007610fff07816 */ /* 0x000fe400000000f0 */
[----:B------:R-:W-:Y:S02]  /*4ed0*/  PRMT R126, RZ, 0x7610, R126 ;  /* 0x00007610ff7e7816 */ /* 0x000fe4000000007e */
[----:B------:R-:W-:Y:S02]  /*4ee0*/  PRMT R127, RZ, 0x7610, R127 ;  /* 0x00007610ff7f7816 */ /* 0x000fe4000000007f */
[----:B------:R-:W3:Y:S01]  /*4ef0*/  @P6 LDG.E.U8 R240, desc[UR24][R8.64] ;  /* 0x0000001808f06981 */ /* 0x000ee2000c1e1100 */
[----:B------:R-:W-:-:S02]  /*4f00*/  PRMT R244, RZ, 0x7610, R244 ;  /* 0x00007610fff47816 */ /* 0x000fc400000000f4 */
[C---:B------:R-:W-:Y:S01]  /*4f10*/  ISETP.GT.AND P4, PT, R5.reuse, 0x1, PT ;  /* 0x000000010500780c */ /* 0x040fe20003f84270 */
[----:B------:R-:W4:Y:S04]  /*4f20*/  @P2 LDG.E.U8 R126, desc[UR24][R12.64] ;  /* 0x000000180c7e2981 */ /* 0x000f28000c1e1100 */
[----:B------:R-:W5:Y:S04]  /*4f30*/  @P5 LDG.E.U8 R127, desc[UR24][R14.64] ;  /* 0x000000180e7f5981 */ /* 0x000f68000c1e1100 */
[----:B------:R-:W2:Y:S01]  /*4f40*/  @P2 LDG.E.U8 R244, desc[UR24][R10.64] ;  /* 0x000000180af42981 */ /* 0x000ea2000c1e1100 */
[----:B------:R-:W-:-:S02]  /*4f50*/  ISETP.GT.AND P2, PT, R5, 0x2, PT ;  /* 0x000000020500780c */ /* 0x000fc40003f44270 */
[----:B------:R-:W-:Y:S02]  /*4f60*/  PRMT R178, RZ, 0x7610, R178 ;  /* 0x00007610ffb27816 */ /* 0x000fe400000000b2 */
[----:B------:R-:W-:Y:S02]  /*4f70*/  PRMT R180, RZ, 0x7610, R180 ;  /* 0x00007610ffb47816 */ /* 0x000fe400000000b4 */
[----:B------:R-:W-:-:S07]  /*4f80*/  ISETP.GT.AND P3, PT, R5, 0x18, PT ;  /* 0x000000180500780c */ /* 0x000fce0003f64270 */
[----:B------:R-:W2:Y:S04]  /*4f90*/  @P2 LDG.E.U8 R178, desc[UR24][R38.64] ;  /* 0x0000001826b22981 */ /* 0x000ea8000c1e1100 */
[----:B------:R-:W2:Y:S01]  /*4fa0*/  @P2 LDG.E.U8 R180, desc[UR24][R40.64] ;  /* 0x0000001828b42981 */ /* 0x000ea2000c1e1100 */
[----:B------:R-:W-:Y:S02]  /*4fb0*/  ISETP.GT.AND P2, PT, R5, 0x5, PT ;  /* 0x000000050500780c */ /* 0x000fe40003f44270 */
[----:B------:R-:W-:Y:S02]  /*4fc0*/  PRMT R179, RZ, 0x7610, R179 ;  /* 0x00007610ffb37816 */ /* 0x000fe400000000b3 */
[----:B------:R-:W-:Y:S02]  /*4fd0*/  PRMT R181, RZ, 0x7610, R181 ;  /* 0x00007610ffb57816 */ /* 0x000fe400000000b5 */
[----:B------:R-:W-:-:S02]  /*4fe0*/  PRMT R246, RZ, 0x7610, R246 ;  /* 0x00007610fff67816 */ /* 0x000fc400000000f6 */
[----:B------:R-:W-:Y:S01]  /*4ff0*/  PRMT R242, RZ, 0x7610, R242 ;  /* 0x00007610fff27816 */ /* 0x000fe200000000f2 */
[----:B------:R-:W2:Y:S01]  /*5000*/  @P4 LDG.E.U8 R179, desc[UR24][R22.64] ;  /* 0x0000001816b34981 */ /* 0x000ea2000c1e1100 */
[----:B------:R-:W-:Y:S02]  /*5010*/  PRMT R187, RZ, 0x7610, R187 ;  /* 0x00007610ffbb7816 */ /* 0x000fe400000000bb */
[----:B------:R-:W-:Y:S01]  /*5020*/  PRMT R189, RZ, 0x7610, R189 ;  /* 0x00007610ffbd7816 */ /* 0x000fe200000000bd */
[----:B------:R-:W2:Y:S01]  /*5030*/  @P4 LDG.E.U8 R181, desc[UR24][R24.64] ;  /* 0x0000001818b54981 */ /* 0x000ea2000c1e1100 */
[----:B------:R-:W-:-:S03]  /*5040*/  ISETP.GT.AND P4, PT, R5, 0x3, PT ;  /* 0x000000030500780c */ /* 0x000fc60003f84270 */
[----:B------:R-:W2:Y:S04]  /*5050*/  @P3 LDG.E.U8 R246, desc[UR24][R18.64] ;  /* 0x0000001812f63981 */ /* 0x000ea8000c1e1100 */
[----:B------:R-:W2:Y:S01]  /*5060*/  @P3 LDG.E.U8 R242, desc[UR24][R20.64] ;  /* 0x0000001814f23981 */ /* 0x000ea2000c1e1100 */
[----:B------:R-:W-:-:S03]  /*5070*/  ISETP.GT.AND P3, PT, R5, 0x6, PT ;  /* 0x000000060500780c */ /* 0x000fc60003f64270 */
        /* <DEDUP_REMOVED lines=101> */
[----:B------:R-:W-:Y:S02]  /*56d0*/  PRMT R237, RZ, 0x7610, R237 ;  /* 0x00007610ffed7816 */ /* 0x000fe400000000ed */
[C---:B------:R-:W-:Y:S01]  /*56e0*/  ISETP.GT.AND P5, PT, R5.reuse, 0x4, PT ;  /* 0x000000040500780c */ /* 0x040fe20003fa4270 */
        /* <DEDUP_REMOVED lines=17> */
[----:B------:R-:W-:Y:S01]  /*5800*/  PRMT R241, RZ, 0x7610, R241 ;  /* 0x00007610fff17816 */ /* 0x000fe200000000f1 */
[----:B------:R-:W2:Y:S04]  /*5810*/  @P4 LDG.E.U8 R218, desc[UR24][R82.64] ;  /* 0x0000001852da4981 */ /* 0x000ea8000c1e1100 */
[----:B------:R-:W2:Y:S04]  /*5820*/  @P4 LDG.E.U8 R220, desc[UR24][R84.64] ;  /* 0x0000001854dc4981 */ /* 0x000ea8000c1e1100 */
[----:B------:R-:W2:Y:S04]  /*5830*/  @P3 LDG.E.U8 R222, desc[UR24][R114.64] ;  /* 0x0000001872de3981 */ /* 0x000ea8000c1e1100 */
[----:B------:R-:W2:Y:S04]  /*5840*/  @P3 LDG.E.U8 R224, desc[UR24][R116.64] ;  /* 0x0000001874e03981 */ /* 0x000ea8000c1e1100 */
[----:B------:R-:W2:Y:S04]  /*5850*/  @P2 LDG.E.U8 R239, desc[UR24][R162.64] ;  /* 0x00000018a2ef2981 */ /* 0x000ea8000c1e1100 */
[----:B------:R-:W2:Y:S01]  /*5860*/  @P2 LDG.E.U8 R241, desc[UR24][R164.64] ;  /* 0x00000018a4f12981 */ /* 0x000ea2000c1e1100 */
[----:B------:R-:W-:Y:S01]  /*5870*/  BAR.SYNC.DEFER_BLOCKING 0x0 ;  /* 0x0000000000007b1d */ /* 0x000fe20000010000 */
[----:B------:R-:W-:-:S02]  /*5880*/  ISETP.GE.AND P3, PT, R118, R5, PT ;  /* 0x000000057600720c */ /* 0x000fc40003f66270 */
[----:B------:R-:W-:Y:S02]  /*5890*/  PRMT R250, RZ, 0x7610, R250 ;  /* 0x00007610fffa7816 */ /* 0x000fe400000000fa */
[----:B------:R-:W-:Y:S01]  /*58a0*/  PRMT R243, RZ, 0x7610, R243 ;  /* 0x00007610fff37816 */ /* 0x000fe200000000f3 */
[----:B---3--:R0:W-:Y:S04]  /*58b0*/  STS.U8 [R4+UR11+0x3000], R240 ;  /* 0x003000f004007988 */ /* 0x0081e8000800000b */
[----:B----4-:R1:W-:Y:S04]  /*58c0*/  STS.U8 [R4+UR11+0x3400], R126 ;  /* 0x0034007e04007988 */ /* 0x0103e8000800000b */
[----:B-----5:R3:W-:Y:S01]  /*58d0*/  STS.U8 [R4+UR11+0x2800], R127 ;  /* 0x0028007f04007988 */ /* 0x0207e2000800000b */
[----:B0-----:R-:W-:-:S03]  /*58e0*/  PRMT R240, RZ, 0x7610, R240 ;  /* 0x00007610fff07816 */ /* 0x001fc600000000f0 */
[----:B--2---:R0:W-:Y:S01]  /*58f0*/  STS.U8 [R4+UR11+0x2400], R244 ;  /* 0x002400f404007988 */ /* 0x0041e2000800000b */
[----:B-1----:R-:W-:Y:S01]  /*5900*/  @!P3 IMAD.MOV.U32 R126, RZ, RZ, R148 ;  /* 0x000000ffff7eb224 */ /* 0x002fe200078e0094 */
[----:B------:R-:W-:Y:S02]  /*5910*/  PRMT R245, RZ, 0x7610, R245 ;  /* 0x00007610fff57816 */ /* 0x000fe400000000f5 */
[----:B------:R1:W-:Y:S01]  /*5920*/  STS.U8 [R4+UR11+0x2000], R238 ;  /* 0x002000ee04007988 */ /* 0x0003e2000800000b */
[----:B---3--:R-:W-:Y:S01]  /*5930*/  @!P3 IMAD.MOV.U32 R127, RZ, RZ, R149 ;  /* 0x000000ffff7fb224 */ /* 0x008fe200078e0095 */
[----:B------:R-:W-:Y:S02]  /*5940*/  PRMT R247, RZ, 0x7610, R247 ;  /* 0x00007610fff77816 */ /* 0x000fe400000000f7 */
[----:B------:R-:W2:Y:S01]  /*5950*/  @!P3 LDG.E.U8 R243, desc[UR24][R120.64] ;  /* 0x0000001878f3b981 */ /* 0x000ea2000c1e1100 */
[----:B0-----:R-:W-:-:S03]  /*5960*/  PRMT R244, RZ, 0x7610, R244 ;  /* 0x00007610fff47816 */ /* 0x001fc600000000f4 */
[----:B------:R0:W3:Y:S01]  /*5970*/  @!P3 LDG.E.U8 R240, desc[UR24][R126.64] ;  /* 0x000000187ef0b981 */ /* 0x0000e2000c1e1100 */
[----:B------:R-:W-:Y:S02]  /*5980*/  PRMT R249, RZ, 0x7610, R249 ;  /* 0x00007610fff97816 */ /* 0x000fe400000000f9 */
[----:B------:R-:W-:Y:S01]  /*5990*/  PRMT R251, RZ, 0x7610, R251 ;  /* 0x00007610fffb7816 */ /* 0x000fe200000000fb */
[----:B------:R-:W4:Y:S01]  /*59a0*/  @!P3 LDG.E.U8 R245, desc[UR24][R128.64] ;  /* 0x0000001880f5b981 */ /* 0x000f22000c1e1100 */
[----:B------:R-:W-:Y:S02]  /*59b0*/  PRMT R226, RZ, 0x7610, R226 ;  /* 0x00007610ffe27816 */ /* 0x000fe400000000e2 */
[----:B------:R-:W-:Y:S01]  /*59c0*/  PRMT R228, RZ, 0x7610, R228 ;  /* 0x00007610ffe47816 */ /* 0x000fe200000000e4 */
[----:B------:R-:W5:Y:S01]  /*59d0*/  @!P3 LDG.E.U8 R247, desc[UR24][R130.64] ;  /* 0x0000001882f7b981 */ /* 0x000f62000c1e1100 */
[----:B0-----:R-:W-:Y:S02]  /*59e0*/  @!P3 IMAD.MOV.U32 R126, RZ, RZ, R150 ;  /* 0x000000ffff7eb224 */ /* 0x001fe400078e0096 */
[----:B------:R-:W-:Y:S01]  /*59f0*/  @!P3 IMAD.MOV.U32 R127, RZ, RZ, R151 ;  /* 0x000000ffff7fb224 */ /* 0x000fe200078e0097 */
[----:B------:R-:W-:Y:S01]  /*5a00*/  PRMT R230, RZ, 0x7610, R230 ;  /* 0x00007610ffe67816 */ /* 0x000fe200000000e6 */
[----:B------:R-:W2:Y:S04]  /*5a10*/  @!P3 LDG.E.U8 R249, desc[UR24][R132.64] ;  /* 0x0000001884f9b981 */ /* 0x000ea8000c1e1100 */
[----:B------:R0:W2:Y:S01]  /*5a20*/  @!P3 LDG.E.U8 R244, desc[UR24][R126.64] ;  /* 0x000000187ef4b981 */ /* 0x0000a2000c1e1100 */
[----:B------:R-:W-:-:S02]  /*5a30*/  PRMT R232, RZ, 0x7610, R232 ;  /* 0x00007610ffe87816 */ /* 0x000fc400000000e8 */
[----:B------:R-:W-:Y:S01]  /*5a40*/  PRMT R234, RZ, 0x7610, R234 ;  /* 0x00007610ffea7816 */ /* 0x000fe200000000ea */
[----:B------:R-:W2:Y:S01]  /*5a50*/  @!P3 LDG.E.U8 R251, desc[UR24][R134.64] ;  /* 0x0000001886fbb981 */ /* 0x000ea2000c1e1100 */
[----:B------:R-:W-:Y:S02]  /*5a60*/  PRMT R236, RZ, 0x7610, R236 ;  /* 0x00007610ffec7816 */ /* 0x000fe400000000ec */
[----:B-1----:R-:W-:Y:S01]  /*5a70*/  PRMT R238, RZ, 0x7610, R238 ;  /* 0x00007610ffee7816 */ /* 0x002fe200000000ee */
[----:B------:R-:W2:Y:S01]  /*5a80*/  @!P3 LDG.E.U8 R226, desc[UR24][R136.64] ;  /* 0x0000001888e2b981 */ /* 0x000ea2000c1e1100 */
[----:B0-----:R-:W-:Y:S02]  /*5a90*/  @!P3 IMAD.MOV.U32 R126, RZ, RZ, R166 ;  /* 0x000000ffff7eb224 */ /* 0x001fe400078e00a6 */
[----:B------:R-:W-:Y:S01]  /*5aa0*/  @!P3 IMAD.MOV.U32 R127, RZ, RZ, R167 ;  /* 0x000000ffff7fb224 */ /* 0x000fe200078e00a7 */
[----:B------:R-:W-:Y:S01]  /*5ab0*/  PRMT R252, RZ, 0x7610, R252 ;  /* 0x00007610fffc7816 */ /* 0x000fe200000000fc */
[----:B------:R-:W2:Y:S04]  /*5ac0*/  @!P3 LDG.E.U8 R228, desc[UR24][R138.64] ;  /* 0x000000188ae4b981 */ /* 0x000ea8000c1e1100 */
[----:B------:R0:W2:Y:S04]  /*5ad0*/  @!P3 LDG.E.U8 R250, desc[UR24][R126.64] ;  /* 0x000000187efab981 */ /* 0x0000a8000c1e1100 */
[----:B------:R-:W2:Y:S04]  /*5ae0*/  @!P3 LDG.E.U8 R230, desc[UR24][R140.64] ;  /* 0x000000188ce6b981 */ /* 0x000ea8000c1e1100 */
[----:B------:R-:W2:Y:S01]  /*5af0*/  @!P3 LDG.E.U8 R232, desc[UR24][R124.64] ;  /* 0x000000187ce8b981 */ /* 0x000ea2000c1e1100 */
[----:B0-----:R-:W-:-:S02]  /*5b00*/  @!P3 IMAD.MOV.U32 R126, RZ, RZ, R168 ;  /* 0x000000ffff7eb224 */ /* 0x001fc400078e00a8 */
[----:B------:R-:W-:Y:S01]  /*5b10*/  @!P3 IMAD.MOV.U32 R127, RZ, RZ, R169 ;  /* 0x000000ffff7fb224 */ /* 0x000fe200078e00a9 */
[----:B------:R-:W2:Y:S04]  /*5b20*/  @!P3 LDG.E.U8 R234, desc[UR24][R142.64] ;  /* 0x000000188eeab981 */ /* 0x000ea8000c1e1100 */
[----:B------:R-:W2:Y:S04]  /*5b30*/  @!P3 LDG.E.U8 R236, desc[UR24][R144.64] ;  /* 0x0000001890ecb981 */ /* 0x000ea8000c1e1100 */
[----:B------:R-:W2:Y:S04]  /*5b40*/  @!P3 LDG.E.U8 R238, desc[UR24][R146.64] ;  /* 0x0000001892eeb981 */ /* 0x000ea8000c1e1100 */
[----:B------:R-:W2:Y:S04]  /*5b50*/  @!P3 LDG.E.U8 R252, desc[UR24][R126.64] ;  /* 0x000000187efcb981 */ /* 0x000ea8000c1e1100 */
[----:B------:R0:W-:Y:S04]  /*5b60*/  STS.U8 [R4+UR11+0x2c00], R246 ;  /* 0x002c00f604007988 */ /* 0x0001e8000800000b */
[----:B------:R0:W-:Y:S01]  /*5b70*/  STS.U8 [R4+UR11+0x3c00], R242 ;  /* 0x003c00f204007988 */ /* 0x0001e2000800000b */
[----:B------:R-:W-:Y:S01]  /*5b80*/  ULEA UR8, UR23, UR11, 0x3 ;  /* 0x0000000b17087291 */ /* 0x000fe2000f8e18ff */
[----:B------:R-:W-:-:S03]  /*5b90*/  UMOV UR4, UR5 ;  /* 0x0000000500047c82 */ /* 0x000fc60008000000 */
[----:B------:R-:W-:Y:S01]  /*5ba0*/  UIADD3 UR8, UPT, UPT, UR8, 0x5000, URZ ;  /* 0x0000500008087890 */ /* 0x000fe2000fffe0ff */
        /* <DEDUP_REMOVED lines=57> */
[----:B--2---:R0:W-:Y:S04]  /*5f40*/  STS.U8 [R4+UR11+0x4800], R243 ;  /* 0x004800f304007988 */ /* 0x0041e8000800000b */
[----:B----4-:R0:W-:Y:S04]  /*5f50*/  STS.U8 [R4+UR11+0x4900], R245 ;  /* 0x004900f504007988 */ /* 0x0101e8000800000b */
[----:B-----5:R0:W-:Y:S04]  /*5f60*/  STS.U8 [R4+UR11+0x4a00], R247 ;  /* 0x004a00f704007988 */ /* 0x0201e8000800000b */
        /* <DEDUP_REMOVED lines=9> */
[----:B---3--:R0:W-:Y:S04]  /*6000*/  STS.U8 [R170+UR11+0x4c80], R240 ;  /* 0x004c80f0aa007988 */ /* 0x0081e8000800000b */
[----:B------:R0:W-:Y:S04]  /*6010*/  STS.U8 [R170+UR11+0x4d80], R244 ;  /* 0x004d80f4aa007988 */ /* 0x0001e8000800000b */
[----:B------:R0:W-:Y:S04]  /*6020*/  STS.U8 [R170+UR11+0x4e80], R250 ;  /* 0x004e80faaa007988 */ /* 0x0001e8000800000b */
[----:B------:R0:W-:Y:S01]  /*6030*/  STS.U8 [R170+UR11+0x4f80], R252 ;  /* 0x004f80fcaa007988 */ /* 0x0001e2000800000b */
[----:B------:R1:W-:Y:S06]  /*6040*/  MEMBAR.ALL.CTA ;  /* 0x0000000000007992 */ /* 0x0003ec0000008000 */
[----:B-1----:R-:W1:Y:S02]  /*6050*/  FENCE.VIEW.ASYNC.S ;  /* 0x00000000000073c6 */ /* 0x002e640000000000 */
[----:B-1----:R-:W-:Y:S06]  /*6060*/  BAR.SYNC.DEFER_BLOCKING 0x0 ;  /* 0x0000000000007b1d */ /* 0x002fec0000010000 */
[----:B------:R-:W-:Y:S05]  /*6070*/  @P0 BRA `(.L_x_9) ;  /* 0x0000000000340947 */ /* 0x000fea0003800000 */
[----:B------:R-:W-:Y:S01]  /*6080*/  UIADD3 UR28, UPT, UPT, UR10, 0x40, URZ ;  /* 0x000000400a1c7890 */ /* 0x000fe2000fffe0ff */
[----:B------:R-:W-:Y:S01]  /*6090*/  UMOV UR18, UR6 ;  /* 0x0000000600127c82 */ /* 0x000fe20008000000 */
[----:B------:R-:W-:Y:S01]  /*60a0*/  UMOV UR19, 0x40004040 ;  /* 0x4000404000137882 */ /* 0x000fe20000000000 */
[----:B------:R-:W-:Y:S01]  /*60b0*/  UMOV UR20, 0x0 ;  /* 0x0000000000147882 */ /* 0x000fe20000000000 */
[----:B------:R-:W-:Y:S01]  /*60c0*/  UMOV UR21, 0x8108010 ;  /* 0x0810801000157882 */ /* 0x000fe20000000000 */
[----:B------:R-:W-:Y:S01]  /*60d0*/  UMOV UR9, URZ ;  /* 0x000000ff00097c82 */ /* 0x000fe20008000000 */
[----:B------:R-:W-:Y:S01]  /*60e0*/  UMOV UR30, 0x0 ;  /* 0x00000000001e7882 */ /* 0x000fe20000000000 */
[----:B------:R-:W-:Y:S01]  /*60f0*/  UMOV UR31, 0x8108010 ;  /* 0x08108010001f7882 */ /* 0x000fe20000000000 */
[----:B------:R1:W-:Y:S01]  /*6100*/  UTCQMMA gdesc[UR18], gdesc[UR14], tmem[UR10], tmem[UR20], idesc[UR21], UPT ;  /* 0x00ff140e120075ea */ /* 0x0003e2000b80030a */
[----:B------:R-:W-:Y:S01]  /*6110*/  UMOV UR5, UR8 ;  /* 0x0000000800057c82 */ /* 0x000fe20008000000 */
[----:B------:R1:W-:Y:S01]  /*6120*/  UTCQMMA gdesc[UR16], gdesc[UR14], tmem[UR28], tmem[UR30], idesc[UR31], UPT ;  /* 0x00ff1e0e100075ea */ /* 0x0003e2000b80031c */
[----:B------:R1:W-:Y:S01]  /*6130*/  UTCBAR [UR5], URZ ;  /* 0x000000ff050073e9 */ /* 0x0003e200080000ff */
[----:B------:R-:W-:-:S02]  /*6140*/  NOP ;  /* 0x0000000000007918 */ /* 0x000fc40000000000 */
.L_x_9:
[----:B------:R-:W-:Y:S01]  /*6150*/  VIADD R177, R177, 0xffffffff ;  /* 0xffffffffb1b17836 */ /* 0x000fe20000000000 */
[----:B------:R-:W-:Y:S01]  /*6160*/  UIADD3 UR23, UPT, UPT, UR23, 0x1, URZ ;  /* 0x0000000117177890 */ /* 0x000fe2000fffe0ff */
[----:B------:R-:W-:Y:S02]  /*6170*/  IMAD.U32 R127, RZ, RZ, UR4 ;  /* 0x00000004ff7f7e24 */ /* 0x000fe4000f8e00ff */
[----:B------:R-:W-:Y:S01]  /*6180*/  VIADD R5, R5, 0xffffffe0 ;  /* 0xffffffe005057836 */ /* 0x000fe20000000000 */
[----:B------:R-:W-:Y:S01]  /*6190*/  ISETP.NE.U32.AND P2, PT, R177, RZ, PT ;  /* 0x000000ffb100720c */ /* 0x000fe20003f45070 */
[----:B------:R-:W-:-:S04]  /*61a0*/  UISETP.GT.AND UP1, UPT, UR23, 0x1, UPT ;  /* 0x000000011700788c */ /* 0x000fc8000bf24270 */
[----:B-1----:R-:W-:Y:S02]  /*61b0*/  USEL UR5, URZ, 0x1, !UP1 ;  /* 0x00000001ff057887 */ /* 0x002fe4000c800000 */
[----:B------:R-:W-:Y:S02]  /*61c0*/  USEL UR23, UR23, URZ, !UP1 ;  /* 0x000000ff17177287 */ /* 0x000fe4000c800000 */
[----:B------:R-:W-:-:S04]  /*61d0*/  ULOP3.LUT UR5, UR4, UR5, URZ, 0x3c, !UPT ;  /* 0x0000000504057292 */ /* 0x000fc8000f8e3cff */
[----:B------:R-:W-:Y:S08]  /*61e0*/  @P2 BRA `(.L_x_10) ;  /* 0xffffffe000942947 */ /* 0x000ff0000383ffff */
.L_x_7:
[----:B------:R-:W1:Y:S01]  /*61f0*/  LDC R133, c[0x0][0x3b4] ;  /* 0x0000ed00ff857b82 */ /* 0x000e620000000800 */
[----:B------:R-:W2:Y:S01]  /*6200*/  LDCU.128 UR16, c[0x0][0x390] ;  /* 0x00007200ff1077ac */ /* 0x000ea20008000c00 */
[----:B------:R-:W-:Y:S01]  /*6210*/  ISETP.GE.AND P2, PT, R119, 0x20, PT ;  /* 0x000000207700780c */ /* 0x000fe20003f46270 */
[C---:B0-----:R-:W-:Y:S01]  /*6220*/  VIADD R4, R0.reuse, 0x1 ;  /* 0x0000000100047836 */ /* 0x041fe20000000000 */
[----:B------:R-:W0:Y:S01]  /*6230*/  LDCU UR32, c[0x0][0x3b8] ;  /* 0x00007700ff2077ac */ /* 0x000e220008000800 */
[C---:B------:R-:W-:Y:S02]  /*6240*/  VIADD R6, R0.reuse, 0x2 ;  /* 0x0000000200067836 */ /* 0x040fe40000000000 */
[----:B------:R-:W-:Y:S01]  /*6250*/  VIADD R5, R0, 0x3 ;  /* 0x0000000300057836 */ /* 0x000fe20000000000 */
[----:B------:R-:W3:Y:S01]  /*6260*/  LDCU.64 UR34, c[0x0][0x398] ;  /* 0x00007300ff2277ac */ /* 0x000ee20008000a00 */
[----:B------:R-:W4:Y:S01]  /*6270*/  LDCU.64 UR6, c[0x0][0x398] ;  /* 0x00007300ff0677ac */ /* 0x000f220008000a00 */
[----:B------:R-:W1:Y:S01]  /*6280*/  LDCU.64 UR14, c[0x0][0x398] ;  /* 0x00007300ff0e77ac */ /* 0x000e620008000a00 */
[----:B--2---:R-:W-:Y:S01]  /*6290*/  ISETP.GE.AND P3, PT, R4, UR19, PT ;  /* 0x0000001304007c0c */ /* 0x004fe2000bf66270 */
[----:B------:R-:W-:Y:S01]  /*62a0*/  VIADD R4, R0, 0x4 ;  /* 0x0000000400047836 */ /* 0x000fe20000000000 */
[----:B------:R-:W-:Y:S01]  /*62b0*/  ISETP.GE.AND P0, PT, R6, UR19, PT ;  /* 0x0000001306007c0c */ /* 0x000fe2000bf06270 */
[----:B0-----:R-:W-:Y:S01]  /*62c0*/  IMAD R180, R0, UR32, RZ ;  /* 0x0000002000b47c24 */ /* 0x001fe2000f8e02ff */
[----:B------:R-:W-:Y:S01]  /*62d0*/  ISETP.GE.AND P6, PT, R5, UR19, PT ;  /* 0x0000001305007c0c */ /* 0x000fe2000bfc6270 */
[----:B-1----:R-:W-:Y:S01]  /*62e0*/  IMAD R134, R2, R133, RZ ;  /* 0x0000008502867224 */ /* 0x002fe200078e02ff */
[----:B------:R-:W-:Y:S01]  /*62f0*/  ISETP.GE.AND P5, PT, R4, UR19, PT ;  /* 0x0000001304007c0c */ /* 0x000fe2000bfa6270 */
[----:B------:R-:W-:Y:S01]  /*6300*/  VIADD R174, R180, UR32 ;  /* 0x00000020b4ae7c36 */ /* 0x000fe20008000000 */
[----:B------:R-:W-:Y:S01]  /*6310*/  SHF.R.S32.HI R4, RZ, 0x1f, R180 ;  /* 0x0000001fff047819 */ /* 0x000fe200000114b4 */
[----:B------:R-:W-:Y:S01]  /*6320*/  IMAD R133, R133, 0x80, R134 ;  /* 0x0000008085857824 */ /* 0x000fe200078e0286 */
[----:B------:R-:W-:Y:S01]  /*6330*/  IADD3 R132, P4, PT, R134, UR16, RZ ;  /* 0x0000001086847c10 */ /* 0x000fe2000ff9e0ff */
[----:B---34-:R-:W-:-:S12]  /*6340*/  @!P2 BRA `(.L_x_11) ;  /* 0x000000000010a947 */ /* 0x018fd80003800000 */
[----:B------:R-:W-:-:S06]  /*6350*/  USHF.L.U32 UR4, UR4, 0x1f, URZ ;  /* 0x0000001f04047899 */ /* 0x000fcc00080006ff */
[----:B------:R-:W-:-:S04]  /*6360*/  IMAD.U32 R5, RZ, RZ, UR4 ;  /* 0x00000004ff057e24 */ /* 0x000fc8000f8e00ff */
[----:B------:R-:W0:Y:S02]  /*6370*/  SYNCS.PHASECHK.TRANS64.TRYWAIT P2, [UR8], R5 ;  /* 0x00000005ff0075a7 */ /* 0x000e240008041108 */
[----:B0-----:R-:W-:Y:S05]  /*6380*/  @!P2 BRA `(.L_x_12) ;  /* 0x000000480050a947 */ /* 0x001fea0003800000 */
.L_x_11:
[----:B------:R-:W-:Y:S01]  /*6390*/  BAR.SYNC.DEFER_BLOCKING 0x0 ;  /* 0x0000000000007b1d */ /* 0x000fe20000010000 */
[C---:B------:R-:W-:Y:S01]  /*63a0*/  IADD3 R135, P2, PT, R133.reuse, UR16, RZ ;  /* 0x0000001085877c10 */ /* 0x040fe2000ff5e0ff */
[----:B------:R-:W-:Y:S01]  /*63b0*/  VIADD R170, R174, UR32 ;  /* 0x00000020aeaa7c36 */ /* 0x000fe20008000000 */
[----:B------:R-:W-:Y:S01]  /*63c0*/  LEA.HI.X.SX32 R134, R134, UR17, 0x1, P4 ;  /* 0x0000001186867c11 */ /* 0x000fe2000a0f0eff */
[----:B------:R-:W-:Y:S01]  /*63d0*/  VIADD R183, R0, 0x5 ;  /* 0x0000000500b77836 */ /* 0x000fe20000000000 */
[-C--:B------:R-:W-:Y:S01]  /*63e0*/  IADD3 R178, P4, PT, R180, R132.reuse, RZ ;  /* 0x00000084b4b27210 */ /* 0x080fe20007f9e0ff */
[----:B------:R-:W-:Y:S01]  /*63f0*/  VIADD R166, R170, UR32 ;  /* 0x00000020aaa67c36 */ /* 0x000fe20008000000 */
[----:B------:R-:W-:Y:S01]  /*6400*/  LEA.HI.X.SX32 R133, R133, UR17, 0x1, P2 ;  /* 0x0000001185857c11 */ /* 0x000fe200090f0eff */
[----:B------:R-:W0:Y:S01]  /*6410*/  LDCU.64 UR30, c[0x0][0x398] ;  /* 0x00007300ff1e77ac */ /* 0x000e220008000a00 */
[-C--:B------:R-:W-:Y:S01]  /*6420*/  IADD3 R180, P2, PT, R180, R135.reuse, RZ ;  /* 0x00000087b4b47210 */ /* 0x080fe20007f5e0ff */
[----:B------:R-:W-:Y:S01]  /*6430*/  IMAD.X R179, R4, 0x1, R134, P4 ;  /* 0x0000000104b37824 */ /* 0x000fe200020e0686 */
[----:B------:R-:W-:Y:S01]  /*6440*/  SHF.R.S32.HI R5, RZ, 0x1f, R174 ;  /* 0x0000001fff057819 */ /* 0x000fe200000114ae */
[----:B------:R-:W-:Y:S01]  /*6450*/  VIADD R164, R166, UR32 ;  /* 0x00000020a6a47c36 */ /* 0x000fe20008000000 */
[-C--:B------:R-:W-:Y:S01]  /*6460*/  IADD3 R176, P4, PT, R174, R132.reuse, RZ ;  /* 0x00000084aeb07210 */ /* 0x080fe20007f9e0ff */
[--C-:B------:R-:W-:Y:S01]  /*6470*/  IMAD.X R181, R4, 0x1, R133.reuse, P2 ;  /* 0x0000000104b57824 */ /* 0x100fe200010e0685 */
[-C--:B------:R-:W-:Y:S01]  /*6480*/  IADD3 R174, P2, PT, R174, R135.reuse, RZ ;  /* 0x00000087aeae7210 */ /* 0x080fe20007f5e0ff */
[----:B------:R-:W-:Y:S01]  /*6490*/  VIADD R152, R164, UR32 ;  /* 0x00000020a4987c36 */ /* 0x000fe20008000000 */
[----:B------:R-:W-:Y:S01]  /*64a0*/  SHF.R.S32.HI R6, RZ, 0x1f, R170 ;  /* 0x0000001fff067819 */ /* 0x000fe200000114aa */
[C---:B------:R-:W-:Y:S01]  /*64b0*/  IMAD.X R177, R5.reuse, 0x1, R134, P4 ;  /* 0x0000000105b17824 */ /* 0x040fe200020e0686 */
[CC--:B------:R-:W-:Y:S01]  /*64c0*/  IADD3 R172, P4, PT, R170.reuse, R132.reuse, RZ ;  /* 0x00000084aaac7210 */ /* 0x0c0fe20007f9e0ff */
[--C-:B------:R-:W-:Y:S01]  /*64d0*/  IMAD.X R175, R5, 0x1, R133.reuse, P2 ;  /* 0x0000000105af7824 */ /* 0x100fe200010e0685 */
[-C--:B------:R-:W-:Y:S01]  /*64e0*/  IADD3 R170, P2, PT, R170, R135.reuse, RZ ;  /* 0x00000087aaaa7210 */ /* 0x080fe20007f5e0ff */
[----:B------:R-:W-:Y:S01]  /*64f0*/  VIADD R156, R152, UR32 ;  /* 0x00000020989c7c36 */ /* 0x000fe20008000000 */
[----:B------:R-:W-:Y:S01]  /*6500*/  SHF.R.S32.HI R4, RZ, 0x1f, R166 ;  /* 0x0000001fff047819 */ /* 0x000fe200000114a6 */
[----:B------:R-:W1:Y:S02]  /*6510*/  @!P1 SYNCS.CCTL.IV [UR11+0x5000] ;  /* 0x00500000ff0099b1 */ /* 0x000e64000800000b */
[----:B-1----:R-:W-:Y:S01]  /*6520*/  BAR.SYNC.DEFER_BLOCKING 0x0 ;  /* 0x0000000000007b1d */ /* 0x002fe20000010000 */
[----:B------:R-:W-:Y:S01]  /*6530*/  IMAD.X R171, R6, 0x1, R133, P2 ;  /* 0x0000000106ab7824 */ /* 0x000fe200010e0685 */
[-C--:B------:R-:W-:Y:S01]  /*6540*/  IADD3 R168, P2, PT, R166, R132.reuse, RZ ;  /* 0x00000084a6a87210 */ /* 0x080fe20007f5e0ff */
[----:B------:R-:W-:Y:S01]  /*6550*/  VIADD R146, R156, UR32 ;  /* 0x000000209c927c36 */ /* 0x000fe20008000000 */
[----:B------:R-:W-:Y:S01]  /*6560*/  SHF.R.S32.HI R5, RZ, 0x1f, R164 ;  /* 0x0000001fff057819 */ /* 0x000fe200000114a4 */
[----:B------:R-:W-:Y:S01]  /*6570*/  IMAD.X R173, R6, 0x1, R134, P4 ;  /* 0x0000000106ad7824 */ /* 0x000fe200020e0686 */
[----:B------:R-:W-:Y:S01]  /*6580*/  SHF.R.S32.HI R136, RZ, 0x1f, R152 ;  /* 0x0000001fff887819 */ /* 0x000fe20000011498 */
[----:B------:R-:W-:Y:S01]  /*6590*/  IMAD.X R169, R4, 0x1, R134, P2 ;  /* 0x0000000104a97824 */ /* 0x000fe200010e0686 */
[----:B------:R-:W-:Y:S01]  /*65a0*/  IADD3 R162, P2, PT, R164, R132, RZ ;  /* 0x00000084a4a27210 */ /* 0x000fe20007f5e0ff */
[----:B------:R-:W-:Y:S01]  /*65b0*/  VIADD R148, R146, UR32 ;  /* 0x0000002092947c36 */ /* 0x000fe20008000000 */
[----:B------:R-:W-:Y:S01]  /*65c0*/  SHF.R.S32.HI R137, RZ, 0x1f, R156 ;  /* 0x0000001fff897819 */ /* 0x000fe2000001149c */
[----:B------:R-:W1:Y:S01]  /*65d0*/  LDCU.64 UR28, c[0x0][0x398] ;  /* 0x00007300ff1c77ac */ /* 0x000e620008000a00 */
[----:B------:R-:W-:Y:S01]  /*65e0*/  IADD3 R166, P4, PT, R166, R135, RZ ;  /* 0x00000087a6a67210 */ /* 0x000fe20007f9e0ff */
[----:B------:R-:W-:-:S02]  /*65f0*/  IMAD.X R163, R5, 0x1, R134, P2 ;  /* 0x0000000105a37824 */ /* 0x000fc400010e0686 */
[----:B------:R-:W-:Y:S01]  /*6600*/  VIADD R140, R148, UR32 ;  /* 0x00000020948c7c36 */ /* 0x000fe20008000000 */
[----:B------:R-:W2:Y:S01]  /*6610*/  LDCU.64 UR26, c[0x0][0x398] ;  /* 0x00007300ff1a77ac */ /* 0x000ea20008000a00 */
[----:B------:R-:W-:Y:S01]  /*6620*/  IMAD.X R167, R4, 0x1, R133, P4 ;  /* 0x0000000104a77824 */ /* 0x000fe200020e0685 */
[----:B------:R-:W-:Y:S01]  /*6630*/  ISETP.GE.AND P4, PT, R2, UR18, PT ;  /* 0x0000001202007c0c */ /* 0x000fe2000bf86270 */
[----:B------:R-:W-:Y:S01]  /*6640*/  VIADD R142, R140, UR32 ;  /* 0x000000208c8e7c36 */ /* 0x000fe20008000000 */
[----:B------:R-:W3:Y:S02]  /*6650*/  LDCU.64 UR22, c[0x0][0x398] ;  /* 0x00007300ff1677ac */ /* 0x000ee40008000a00 */
[----:B------:R-:W-:Y:S01]  /*6660*/  ISETP.LT.AND P4, PT, R0, UR35, !P4 ;  /* 0x0000002300007c0c */ /* 0x000fe2000e781270 */
[----:B------:R-:W-:Y:S01]  /*6670*/  VIADD R182, R142, UR32 ;  /* 0x000000208eb67c36 */ /* 0x000fe20008000000 */
[----:B------:R-:W4:Y:S01]  /*6680*/  @!P1 SYNCS.CCTL.IV [UR11+0x5008] ;  /* 0x00500800ff0099b1 */ /* 0x000f22000800000b */
[----:B------:R-:W-:Y:S01]  /*6690*/  IADD3 R164, P1, PT, R164, R135, RZ ;  /* 0x00000087a4a47210 */ /* 0x000fe20007f3e0ff */
[----:B------:R-:W5:Y:S02]  /*66a0*/  LDCU.64 UR20, c[0x0][0x398] ;  /* 0x00007300ff1477ac */ /* 0x000f640008000a00 */
[----:B------:R-:W-:-:S02]  /*66b0*/  SHF.R.S32.HI R184, RZ, 0x1f, R182 ;  /* 0x0000001fffb87819 */ /* 0x000fc400000114b6 */
[--C-:B------:R-:W-:Y:S01]  /*66c0*/  IMAD.X R165, R5, 0x1, R133.reuse, P1 ;  /* 0x0000000105a57824 */ /* 0x100fe200008e0685 */
[CC--:B------:R-:W-:Y:S01]  /*66d0*/  IADD3 R160, P1, PT, R152.reuse, R132.reuse, RZ ;  /* 0x0000008498a07210 */ /* 0x0c0fe20007f3e0ff */
[----:B------:R-:W0:Y:S01]  /*66e0*/  LDTM.x128 R4, tmem[UR12] ;  /* 0x0000000c000479ee */ /* 0x000e2200083c0000 */
[-C--:B------:R-:W-:Y:S01]  /*66f0*/  IADD3 R152, P2, PT, R152, R135.reuse, RZ ;  /* 0x0000008798987210 */ /* 0x080fe20007f5e0ff */
[----:B------:R-:W-:Y:S01]  /*6700*/  NOP ;  /* 0x0000000000007918 */ /* 0x000fe20000000000 */
[----:B------:R-:W0:Y:S01]  /*6710*/  LDCU.64 UR16, c[0x0][0x398] ;  /* 0x00007300ff1077ac */ /* 0x000e220008000a00 */
[----:B------:R-:W-:Y:S01]  /*6720*/  IMAD.X R161, R136, 0x1, R134, P1 ;  /* 0x0000000188a17824 */ /* 0x000fe200008e0686 */
[-C--:B------:R-:W-:Y:S01]  /*6730*/  IADD3 R158, P1, PT, R156, R132.reuse, RZ ;  /* 0x000000849c9e7210 */ /* 0x080fe20007f3e0ff */
[--C-:B------:R-:W-:Y:S01]  /*6740*/  IMAD.X R153, R136, 0x1, R133.reuse, P2 ;  /* 0x0000000188997824 */ /* 0x100fe200010e0685 */
[-C--:B------:R-:W-:Y:S01]  /*6750*/  IADD3 R156, P2, PT, R156, R135.reuse, RZ ;  /* 0x000000879c9c7210 */ /* 0x080fe20007f5e0ff */
[----:B------:R-:W0:Y:S01]  /*6760*/  LDCU.64 UR12, c[0x0][0x398] ;  /* 0x00007300ff0c77ac */ /* 0x000e220008000a00 */
[----:B------:R-:W-:Y:S01]  /*6770*/  SHF.R.S32.HI R136, RZ, 0x1f, R146 ;  /* 0x0000001fff887819 */ /* 0x000fe20000011492 */
[C---:B------:R-:W-:Y:S01]  /*6780*/  IMAD.X R159, R137.reuse, 0x1, R134, P1 ;  /* 0x00000001899f7824 */ /* 0x040fe200008e0686 */
[CC--:B------:R-:W-:Y:S01]  /*6790*/  IADD3 R154, P1, PT, R146.reuse, R132.reuse, RZ ;  /* 0x00000084929a7210 */ /* 0x0c0fe20007f3e0ff */
[--C-:B------:R-:W-:Y:S01]  /*67a0*/  IMAD.X R157, R137, 0x1, R133.reuse, P2 ;  /* 0x00000001899d7824 */ /* 0x100fe200010e0685 */
[-C--:B------:R-:W-:Y:S01]  /*67b0*/  IADD3 R146, P2, PT, R146, R135.reuse, RZ ;  /* 0x0000008792927210 */ /* 0x080fe20007f5e0ff */
[----:B------:R-:W0:Y:S01]  /*67c0*/  LDCU.64 UR8, c[0x0][0x398] ;  /* 0x00007300ff0877ac */ /* 0x000e220008000a00 */
[----:B------:R-:W-:Y:S01]  /*67d0*/  SHF.R.S32.HI R137, RZ, 0x1f, R148 ;  /* 0x0000001fff897819 */ /* 0x000fe20000011494 */
[----:B------:R-:W-:Y:S01]  /*67e0*/  IMAD.X R155, R136, 0x1, R134, P1 ;  /* 0x00000001889b7824 */ /* 0x000fe200008e0686 */
[-C--:B------:R-:W-:Y:S01]  /*67f0*/  IADD3 R150, P1, PT, R148, R132.reuse, RZ ;  /* 0x0000008494967210 */ /* 0x080fe20007f3e0ff */
[--C-:B------:R-:W-:Y:S01]  /*6800*/  IMAD.X R147, R136, 0x1, R133.reuse, P2 ;  /* 0x0000000188937824 */ /* 0x100fe200010e0685 */
[-C--:B------:R-:W-:Y:S01]  /*6810*/  IADD3 R148, P2, PT, R148, R135.reuse, RZ ;  /* 0x0000008794947210 */ /* 0x080fe20007f5e0ff */
[----:B------:R-:W1:Y:S01]  /*6820*/  LDCU.64 UR4, c[0x0][0x398] ;  /* 0x00007300ff0477ac */ /* 0x000e620008000a00 */
[----:B------:R-:W-:Y:S01]  /*6830*/  SHF.R.S32.HI R136, RZ, 0x1f, R140 ;  /* 0x0000001fff887819 */ /* 0x000fe2000001148c */
[C---:B------:R-:W-:Y:S01]  /*6840*/  IMAD.X R151, R137.reuse, 0x1, R134, P1 ;  /* 0x0000000189977824 */ /* 0x040fe200008e0686 */
[CC--:B------:R-:W-:Y:S01]  /*6850*/  IADD3 R144, P1, PT, R140.reuse, R132.reuse, RZ ;  /* 0x000000848c907210 */ /* 0x0c0fe20007f3e0ff */
[--C-:B------:R-:W-:Y:S01]  /*6860*/  IMAD.X R149, R137, 0x1, R133.reuse, P2 ;  /* 0x0000000189957824 */ /* 0x100fe200010e0685 */
[----:B------:R-:W-:Y:S01]  /*6870*/  IADD3 R140, P2, PT, R140, R135, RZ ;  /* 0x000000878c8c7210 */ /* 0x000fe20007f5e0ff */
[----:B------:R-:W1:Y:S01]  /*6880*/  LDCU UR11, c[0x0][0x398] ;  /* 0x00007300ff0b77ac */ /* 0x000e620008000800 */
[----:B------:R-:W-:Y:S01]  /*6890*/  SHF.R.S32.HI R137, RZ, 0x1f, R142 ;  /* 0x0000001fff897819 */ /* 0x000fe2000001148e */
[----:B------:R-:W-:Y:S01]  /*68a0*/  IMAD.X R145, R136, 0x1, R134, P1 ;  /* 0x0000000188917824 */ /* 0x000fe200008e0686 */
[----:B------:R-:W-:Y:S01]  /*68b0*/  ISETP.GE.AND P1, PT, R0, UR19, PT ;  /* 0x0000001300007c0c */ /* 0x000fe2000bf26270 */
[----:B------:R-:W-:Y:S01]  /*68c0*/  IMAD.X R141, R136, 0x1, R133, P2 ;  /* 0x00000001888d7824 */ /* 0x000fe200010e0685 */
[----:B------:R-:W-:-:S02]  /*68d0*/  IADD3 R138, P2, PT, R142, R132, RZ ;  /* 0x000000848e8a7210 */ /* 0x000fc40007f5e0ff */
[----:B------:R-:W-:Y:S01]  /*68e0*/  ISETP.LT.AND P1, PT, R3, UR6, !P1 ;  /* 0x0000000603007c0c */ /* 0x000fe2000cf21270 */
[----:B------:R-:W1:Y:S01]  /*68f0*/  LDCU UR6, c[0x0][0x398] ;  /* 0x00007300ff0677ac */ /* 0x000e620008000800 */
[----:B0-----:R-:W-:Y:S01]  /*6900*/  F2FP.SATFINITE.E4M3.F32.PACK_AB_MERGE_C R5, R5, R4, RZ ;  /* 0x000000040505723e */ /* 0x001fe200048070ff */
[----:B------:R-:W-:Y:S01]  /*6910*/  IMAD.X R139, R137, 0x1, R134, P2 ;  /* 0x00000001898b7824 */ /* 0x000fe200010e0686 */
[----:B------:R-:W-:Y:S01]  /*6920*/  IADD3 R142, P2, PT, R142, R135, RZ ;  /* 0x000000878e8e7210 */ /* 0x000fe20007f5e0ff */
[----:B------:R-:W-:Y:S01]  /*6930*/  VIADD R4, R0, 0x6 ;  /* 0x0000000600047836 */ /* 0x000fe20000000000 */
[----:B------:R-:W-:Y:S01]  /*6940*/  F2FP.SATFINITE.E4M3.F32.PACK_AB_MERGE_C R7, R7, R6, RZ ;  /* 0x000000060707723e */ /* 0x000fe200048070ff */
[----:B------:R0:W-:Y:S01]  /*6950*/  @P4 STG.E.U8 desc[UR24][R178.64], R5 ;  /* 0x00000005b2004986 */ /* 0x0001e2000c101118 */
[----:B------:R-:W-:Y:S01]  /*6960*/  ISETP.LT.AND P4, PT, R2, UR14, !P3 ;  /* 0x0000000e02007c0c */ /* 0x000fe2000df81270 */
[----:B------:R-:W-:Y:S01]  /*6970*/  IMAD.X R143, R137, 0x1, R133, P2 ;  /* 0x00000001898f7824 */ /* 0x000fe200010e0685 */
[----:B------:R-:W-:Y:S01]  /*6980*/  IADD3 R136, P2, PT, R182, R132, RZ ;  /* 0x00000084b6887210 */ /* 0x000fe20007f5e0ff */
[----:B------:R-:W3:Y:S01]  /*6990*/  LDCU UR14, c[0x0][0x398] ;  /* 0x00007300ff0e77ac */ /* 0x000ee20008000800 */
[----:B------:R-:W-:-:S02]  /*69a0*/  ISETP.LT.AND P3, PT, R3, UR30, !P3 ;  /* 0x0000001e03007c0c */ /* 0x000fc4000df61270 */
[----:B------:R-:W-:Y:S01]  /*69b0*/  F2FP.SATFINITE.E4M3.F32.PACK_AB_MERGE_C R71, R71, R70, RZ ;  /* 0x000000464747723e */ /* 0x000fe200048070ff */
[----:B------:R-:W-:Y:S01]  /*69c0*/  IMAD.X R137, R184, 0x1, R134, P2 ;  /* 0x00000001b8897824 */ /* 0x000fe200010e0686 */
[----:B------:R-:W-:Y:S02]  /*69d0*/  ISETP.GE.AND P2, PT, R183, UR19, PT ;  /* 0x00000013b7007c0c */ /* 0x000fe4000bf46270 */
[----:B------:R-:W-:Y:S02]  /*69e0*/  F2FP.SATFINITE.E4M3.F32.PACK_AB_MERGE_C R183, R69, R68, RZ ;  /* 0x0000004445b7723e */ /* 0x000fe400048070ff */
[----:B------:R-:W-:Y:S02]  /*69f0*/  PRMT R69, R5, 0x9910, RZ ;  /* 0x0000991005457816 */ /* 0x000fe400000000ff */
[----:B------:R-:W-:Y:S01]  /*6a00*/  PRMT R68, R183, 0x9910, RZ ;  /* 0x00009910b7447816 */ /* 0x000fe200000000ff */
[----:B------:R-:W-:Y:S01]  /*6a10*/  @P1 STG.E.U8 desc[UR24][R180.64], R183 ;  /* 0x000000b7b4001986 */ /* 0x000fe2000c101118 */
[----:B-1----:R-:W-:-:S02]  /*6a20*/  ISETP.LT.AND P1, PT, R2, UR28, !P0 ;  /* 0x0000001c02007c0c */ /* 0x002fc4000c721270 */
[----:B------:R-:W-:Y:S01]  /*6a30*/  SHF.R.S32.HI R69, RZ, 0x8, R69 ;  /* 0x00000008ff457819 */ /* 0x000fe20000011445 */
[----:B0-----:R-:W-:Y:S01]  /*6a40*/  IMAD.MOV.U32 R5, RZ, RZ, R68 ;  /* 0x000000ffff057224 */ /* 0x001fe200078e0044 */
[----:B--2---:R-:W-:Y:S01]  /*6a50*/  ISETP.LT.AND P0, PT, R3, UR26, !P0 ;  /* 0x0000001a03007c0c */ /* 0x004fe2000c701270 */
[----:B------:R-:W-:Y:S01]  /*6a60*/  VIADD R68, R0, 0xa ;  /* 0x0000000a00447836 */ /* 0x000fe20000000000 */
[----:B------:R-:W-:Y:S01]  /*6a70*/  PRMT R6, R71, 0x9910, RZ ;  /* 0x0000991047067816 */ /* 0x000fe200000000ff */
[----:B------:R-:W-:Y:S01]  /*6a80*/  @P4 STG.E.U8 desc[UR24][R176.64], R69 ;  /* 0x00000045b0004986 */ /* 0x000fe2000c101118 */
[----:B------:R-:W-:Y:S02]  /*6a90*/  SHF.R.S32.HI R5, RZ, 0x8, R5 ;  /* 0x00000008ff057819 */ /* 0x000fe40000011405 */
[----:B------:R-:W-:Y:S01]  /*6aa0*/  ISETP.GE.AND P4, PT, R4, UR19, PT ;  /* 0x0000001304007c0c */ /* 0x000fe2000bf86270 */
[----:B------:R-:W-:Y:S01]  /*6ab0*/  VIADD R4, R0, 0x7 ;  /* 0x0000000700047836 */ /* 0x000fe20000000000 */
[----:B------:R-:W-:Y:S01]  /*6ac0*/  F2FP.SATFINITE.E4M3.F32.PACK_AB_MERGE_C R9, R9, R8, RZ ;  /* 0x000000080909723e */ /* 0x000fe200048070ff */
[----:B------:R0:W-:Y:S01]  /*6ad0*/  @P3 STG.E.U8 desc[UR24][R174.64], R5 ;  /* 0x00000005ae003986 */ /* 0x0001e2000c101118 */
[----:B------:R-:W-:Y:S01]  /*6ae0*/  F2FP.SATFINITE.E4M3.F32.PACK_AB_MERGE_C R73, R73, R72, RZ ;  /* 0x000000484949723e */ /* 0x000fe200048070ff */
[----:B------:R-:W-:Y:S01]  /*6af0*/  VIADD R8, R182, UR32 ;  /* 0x00000020b6087c36 */ /* 0x000fe20008000000 */
[----:B------:R-:W-:Y:S01]  /*6b00*/  ISETP.GE.AND P3, PT, R4, UR19, PT ;  /* 0x0000001304007c0c */ /* 0x000fe2000bf66270 */
[----:B------:R1:W-:Y:S01]  /*6b10*/  @P1 STG.E.U8 desc[UR24][R172.64], R7 ;  /* 0x00000007ac001986 */ /* 0x0003e2000c101118 */
[----:B---3--:R-:W-:-:S02]  /*6b20*/  ISETP.LT.AND P1, PT, R2, UR22, !P6 ;  /* 0x0000001602007c0c */ /* 0x008fc4000f721270 */
[----:B------:R-:W-:Y:S01]  /*6b30*/  PRMT R4, R7, 0x9910, RZ ;  /* 0x0000991007047816 */ /* 0x000fe200000000ff */
[----:B------:R-:W-:Y:S01]  /*6b40*/  @P0 STG.E.U8 desc[UR24][R170.64], R71 ;  /* 0x00000047aa000986 */ /* 0x000fe2000c101118 */
[C---:B-----5:R-:W-:Y:S02]  /*6b50*/  ISETP.LT.AND P6, PT, R3.reuse, UR20, !P6 ;  /* 0x0000001403007c0c */ /* 0x060fe4000f7c1270 */
[----:B------:R-:W-:Y:S02]  /*6b60*/  ISETP.LT.AND P0, PT, R2, UR16, !P5 ;  /* 0x0000001002007c0c */ /* 0x000fe4000ef01270 */
[----:B------:R-:W-:Y:S01]  /*6b70*/  ISETP.LT.AND P5, PT, R3, UR12, !P5 ;  /* 0x0000000c03007c0c */ /* 0x000fe2000efa1270 */
[----:B------:R-:W2:Y:S01]  /*6b80*/  LDCU UR12, c[0x0][0x398] ;  /* 0x00007300ff0c77ac */ /* 0x000ea20008000800 */
[----:B0-----:R-:W-:Y:S01]  /*6b90*/  SHF.R.S32.HI R5, RZ, 0x8, R4 ;  /* 0x00000008ff057819 */ /* 0x001fe20000011404 */
[----:B-1----:R-:W-:Y:S01]  /*6ba0*/  IMAD.MOV.U32 R7, RZ, RZ, R6 ;  /* 0x000000ffff077224 */ /* 0x002fe200078e0006 */
[----:B------:R-:W-:Y:S01]  /*6bb0*/  SHF.R.S32.HI R70, RZ, 0x1f, R8 ;  /* 0x0000001fff467819 */ /* 0x000fe20000011408 */
[----:B------:R-:W-:Y:S01]  /*6bc0*/  VIADD R4, R0, 0x8 ;  /* 0x0000000800047836 */ /* 0x000fe20000000000 */
[----:B------:R-:W-:Y:S01]  /*6bd0*/  PRMT R69, R9, 0x9910, RZ ;  /* 0x0000991009457816 */ /* 0x000fe200000000ff */
[----:B------:R0:W-:Y:S01]  /*6be0*/  @P1 STG.E.U8 desc[UR24][R168.64], R5 ;  /* 0x00000005a8001986 */ /* 0x0001e2000c101118 */
[----:B------:R-:W-:-:S02]  /*6bf0*/  SHF.R.S32.HI R7, RZ, 0x8, R7 ;  /* 0x00000008ff077819 */ /* 0x000fc40000011407 */
[----:B------:R-:W-:Y:S01]  /*6c00*/  ISETP.GE.AND P1, PT, R4, UR19, PT ;  /* 0x0000001304007c0c */ /* 0x000fe2000bf26270 */
[----:B------:R-:W-:Y:S01]  /*6c10*/  VIADD R4, R0, 0x9 ;  /* 0x0000000900047836 */ /* 0x000fe20000000000 */
[----:B------:R-:W-:Y:S01]  /*6c20*/  SHF.R.S32.HI R69, RZ, 0x8, R69 ;  /* 0x00000008ff457819 */ /* 0x000fe20000011445 */
[----:B------:R-:W-:Y:S01]  /*6c30*/  @P6 STG.E.U8 desc[UR24][R166.64], R7 ;  /* 0x00000007a6006986 */ /* 0x000fe2000c101118 */
[----:B------:R-:W-:Y:S01]  /*6c40*/  ISETP.LT.AND P6, PT, R2, UR8, !P2 ;  /* 0x0000000802007c0c */ /* 0x000fe2000d7c1270 */
[----:B------:R-:W1:Y:S01]  /*6c50*/  LDCU UR8, c[0x0][0x398] ;  /* 0x00007300ff0877ac */ /* 0x000e620008000800 */
[----:B------:R-:W-:Y:S01]  /*6c60*/  ISETP.LT.AND P2, PT, R3, UR4, !P2 ;  /* 0x0000000403007c0c */ /* 0x000fe2000d741270 */
[----:B------:R3:W-:Y:S01]  /*6c70*/  @P0 STG.E.U8 desc[UR24][R162.64], R9 ;  /* 0x00000009a2000986 */ /* 0x0007e2000c101118 */
[----:B------:R-:W-:Y:S01]  /*6c80*/  ISETP.GE.AND P0, PT, R4, UR19, PT ;  /* 0x0000001304007c0c */ /* 0x000fe2000bf06270 */
[----:B------:R-:W5:Y:S01]  /*6c90*/  LDCU UR4, c[0x0][0x398] ;  /* 0x00007300ff0477ac */ /* 0x000f620008000800 */
[----:B------:R-:W-:Y:S01]  /*6ca0*/  F2FP.SATFINITE.E4M3.F32.PACK_AB_MERGE_C R11, R11, R10, RZ ;  /* 0x0000000a0b0b723e */ /* 0x000fe200048070ff */
[----:B------:R-:W-:Y:S01]  /*6cb0*/  @P5 STG.E.U8 desc[UR24][R164.64], R73 ;  /* 0x00000049a4005986 */ /* 0x000fe2000c101118 */
[----:B------:R-:W-:Y:S01]  /*6cc0*/  IADD3 R4, P5, PT, R182, R135, RZ ;  /* 0x00000087b6047210 */ /* 0x000fe20007fbe0ff */
[----:B------:R-:W-:Y:S01]  /*6cd0*/  VIADD R10, R0, 0xb ;  /* 0x0000000b000a7836 */ /* 0x000fe20000000000 */
[----:B------:R-:W-:-:S02]  /*6ce0*/  F2FP.SATFINITE.E4M3.F32.PACK_AB_MERGE_C R75, R75, R74, RZ ;  /* 0x0000004a4b4b723e */ /* 0x000fc400048070ff */
[----:B------:R-:W-:Y:S01]  /*6cf0*/  F2FP.SATFINITE.E4M3.F32.PACK_AB_MERGE_C R13, R13, R12, RZ ;  /* 0x0000000c0d0d723e */ /* 0x000fe200048070ff */
[----:B0-----:R-:W-:Y:S01]  /*6d00*/  IMAD.X R5, R184, 0x1, R133, P5 ;  /* 0x00000001b8057824 */ /* 0x001fe200028e0685 */
[----:B------:R-:W-:Y:S01]  /*6d10*/  IADD3 R6, P5, PT, R8, R132, RZ ;  /* 0x0000008408067210 */ /* 0x000fe20007fbe0ff */
[----:B------:R0:W-:Y:S01]  /*6d20*/  @P6 STG.E.U8 desc[UR24][R160.64], R69 ;  /* 0x00000045a0006986 */ /* 0x0001e2000c101118 */
[----:B---3--:R-:W-:Y:S01]  /*6d30*/  PRMT R9, R73, 0x9910, RZ ;  /* 0x0000991049097816 */ /* 0x008fe200000000ff */
[----:B------:R-:W-:Y:S01]  /*6d40*/  VIADD R12, R0, 0xe ;  /* 0x0000000e000c7836 */ /* 0x000fe20000000000 */
[----:B------:R-:W-:Y:S01]  /*6d50*/  ISETP.GE.AND P6, PT, R68, UR19, PT ;  /* 0x0000001344007c0c */ /* 0x000fe2000bfc6270 */
[----:B------:R-:W-:Y:S01]  /*6d60*/  IMAD.X R7, R70, 0x1, R134, P5 ;  /* 0x0000000146077824 */ /* 0x000fe200028e0686 */
[----:B------:R-:W-:Y:S02]  /*6d70*/  ISETP.LT.AND P5, PT, R2, UR34, !P4 ;  /* 0x0000002202007c0c */ /* 0x000fe4000e7a1270 */
[----:B------:R-:W-:-:S02]  /*6d80*/  SHF.R.S32.HI R9, RZ, 0x8, R9 ;  /* 0x00000008ff097819 */ /* 0x000fc40000011409 */
[----:B------:R-:W-:Y:S01]  /*6d90*/  ISETP.LT.AND P4, PT, R3, UR6, !P4 ;  /* 0x0000000603007c0c */ /* 0x000fe2000e781270 */
[----:B------:R-:W3:Y:S01]  /*6da0*/  LDCU UR6, c[0x0][0x398] ;  /* 0x00007300ff0677ac */ /* 0x000ee20008000800 */
[----:B------:R-:W-:Y:S01]  /*6db0*/  PRMT R68, R11, 0x9910, RZ ;  /* 0x000099100b447816 */ /* 0x000fe200000000ff */
[----:B------:R2:W-:Y:S01]  /*6dc0*/  @P2 STG.E.U8 desc[UR24][R152.64], R9 ;  /* 0x0000000998002986 */ /* 0x0005e2000c101118 */
[----:B-1----:R-:W-:Y:S01]  /*6dd0*/  ISETP.LT.AND P2, PT, R2, UR8, !P3 ;  /* 0x0000000802007c0c */ /* 0x002fe2000df41270 */
[----:B------:R-:W1:Y:S01]  /*6de0*/  LDCU UR8, c[0x0][0x398] ;  /* 0x00007300ff0877ac */ /* 0x000e620008000800 */
[----:B0-----:R-:W-:Y:S02]  /*6df0*/  PRMT R69, R75, 0x9910, RZ ;  /* 0x000099104b457816 */ /* 0x001fe400000000ff */
[----:B-----5:R-:W-:Y:S01]  /*6e00*/  ISETP.LT.AND P3, PT, R3, UR4, !P3 ;  /* 0x0000000403007c0c */ /* 0x020fe2000df61270 */
[----:B------:R0:W-:Y:S01]  /*6e10*/  @P5 STG.E.U8 desc[UR24][R158.64], R11 ;  /* 0x0000000b9e005986 */ /* 0x0001e2000c101118 */
[----:B------:R-:W-:Y:S01]  /*6e20*/  ISETP.GE.AND P5, PT, R10, UR19, PT ;  /* 0x000000130a007c0c */ /* 0x000fe2000bfa6270 */
[----:B------:R-:W-:Y:S01]  /*6e30*/  IMAD.MOV.U32 R10, RZ, RZ, R68 ;  /* 0x000000ffff0a7224 */ /* 0x000fe200078e0044 */
[----:B------:R-:W5:Y:S01]  /*6e40*/  LDCU UR4, c[0x0][0x398] ;  /* 0x00007300ff0477ac */ /* 0x000f620008000800 */
[----:B------:R-:W-:Y:S01]  /*6e50*/  @P4 STG.E.U8 desc[UR24][R156.64], R75 ;  /* 0x0000004b9c004986 */ /* 0x000fe2000c101118 */
[----:B------:R-:W-:Y:S01]  /*6e60*/  ISETP.LT.AND P4, PT, R2, UR11, !P1 ;  /* 0x0000000b02007c0c */ /* 0x000fe2000cf81270 */
[C---:B------:R-:W-:Y:S01]  /*6e70*/  VIADD R68, R0.reuse, 0xc ;  /* 0x0000000c00447836 */ /* 0x040fe20000000000 */
[----:B--2---:R-:W-:Y:S01]  /*6e80*/  SHF.R.S32.HI R9, RZ, 0x8, R10 ;  /* 0x00000008ff097819 */ /* 0x004fe2000001140a */
[----:B------:R-:W-:Y:S01]  /*6e90*/  IMAD.MOV.U32 R10, RZ, RZ, R69 ;  /* 0x000000ffff0a7224 */ /* 0x000fe200078e0045 */
[----:B------:R-:W-:Y:S01]  /*6ea0*/  PRMT R69, R13, 0x9910, RZ ;  /* 0x000099100d457816 */ /* 0x000fe200000000ff */
[----:B------:R-:W2:Y:S01]  /*6eb0*/  LDCU UR11, c[0x0][0x398] ;  /* 0x00007300ff0b77ac */ /* 0x000ea20008000800 */
[----:B---3--:R-:W-:Y:S01]  /*6ec0*/  ISETP.LT.AND P1, PT, R3, UR6, !P1 ;  /* 0x0000000603007c0c */ /* 0x008fe2000cf21270 */
[----:B------:R-:W-:Y:S01]  /*6ed0*/  @P2 STG.E.U8 desc[UR24][R154.64], R9 ;  /* 0x000000099a002986 */ /* 0x000fe2000c101118 */
[----:B0-----:R-:W-:Y:S01]  /*6ee0*/  SHF.R.S32.HI R11, RZ, 0x8, R10 ;  /* 0x00000008ff0b7819 */ /* 0x001fe2000001140a */
[----:B------:R-:W0:Y:S01]  /*6ef0*/  LDCU UR6, c[0x0][0x398] ;  /* 0x00007300ff0677ac */ /* 0x000e220008000800 */
[----:B------:R-:W-:Y:S01]  /*6f00*/  F2FP.SATFINITE.E4M3.F32.PACK_AB_MERGE_C R77, R77, R76, RZ ;  /* 0x0000004c4d4d723e */ /* 0x000fe200048070ff */
[----:B------:R-:W-:Y:S01]  /*6f10*/  VIADD R10, R0, 0xd ;  /* 0x0000000d000a7836 */ /* 0x000fe20000000000 */
[----:B------:R-:W-:Y:S01]  /*6f20*/  SHF.R.S32.HI R69, RZ, 0x8, R69 ;  /* 0x00000008ff457819 */ /* 0x000fe20000011445 */
[----:B------:R-:W-:Y:S01]  /*6f30*/  @P3 STG.E.U8 desc[UR24][R146.64], R11 ;  /* 0x0000000b92003986 */ /* 0x000fe2000c101118 */
[----:B-1----:R-:W-:Y:S01]  /*6f40*/  ISETP.LT.AND P3, PT, R2, UR8, !P0 ;  /* 0x0000000802007c0c */ /* 0x002fe2000c761270 */
[----:B------:R-:W1:Y:S01]  /*6f50*/  LDCU UR8, c[0x0][0x398] ;  /* 0x00007300ff0877ac */ /* 0x000e620008000800 */
[----:B-----5:R-:W-:Y:S01]  /*6f60*/  ISETP.LT.AND P0, PT, R3, UR4, !P0 ;  /* 0x0000000403007c0c */ /* 0x020fe2000c701270 */
[----:B------:R3:W-:Y:S01]  /*6f70*/  @P4 STG.E.U8 desc[UR24][R150.64], R13 ;  /* 0x0000000d96004986 */ /* 0x0007e2000c101118 */
[----:B------:R-:W-:Y:S01]  /*6f80*/  ISETP.GE.AND P2, PT, R68, UR19, PT ;  /* 0x0000001344007c0c */ /* 0x000fe2000bf46270 */
[----:B------:R-:W5:Y:S01]  /*6f90*/  LDCU UR4, c[0x0][0x398] ;  /* 0x00007300ff0477ac */ /* 0x000f620008000800 */
[C---:B------:R-:W-:Y:S01]  /*6fa0*/  VIADD R68, R8.reuse, UR32 ;  /* 0x0000002008447c36 */ /* 0x040fe20008000000 */
[----:B------:R-:W-:Y:S01]  /*6fb0*/  @P1 STG.E.U8 desc[UR24][R148.64], R77 ;  /* 0x0000004d94001986 */ /* 0x000fe2000c101118 */
[----:B------:R-:W-:-:S02]  /*6fc0*/  IADD3 R8, P1, PT, R8, R135, RZ ;  /* 0x0000008708087210 */ /* 0x000fc40007f3e0ff */
[----:B------:R-:W-:Y:S01]  /*6fd0*/  F2FP.SATFINITE.E4M3.F32.PACK_AB_MERGE_C R15, R15, R14, RZ ;  /* 0x0000000e0f0f723e */ /* 0x000fe200048070ff */
[----:B------:R-:W-:Y:S01]  /*6fe0*/  VIADD R14, R0, 0x11 ;  /* 0x00000011000e7836 */ /* 0x000fe20000000000 */
[----:B------:R-:W-:Y:S01]  /*6ff0*/  ISETP.GE.AND P4, PT, R10, UR19, PT ;  /* 0x000000130a007c0c */ /* 0x000fe2000bf86270 */
[----:B------:R2:W-:Y:S01]  /*7000*/  @P3 STG.E.U8 desc[UR24][R144.64], R69 ;  /* 0x0000004590003986 */ /* 0x0005e2000c101118 */
[----:B0-----:R-:W-:Y:S01]  /*7010*/  ISETP.LT.AND P3, PT, R2, UR6, !P6 ;  /* 0x0000000602007c0c */ /* 0x001fe2000f761270 */
[----:B------:R-:W0:Y:S01]  /*7020*/  LDCU UR6, c[0x0][0x398] ;  /* 0x00007300ff0677ac */ /* 0x000e220008000800 */
[----:B---3--:R-:W-:Y:S01]  /*7030*/  PRMT R13, R77, 0x9910, RZ ;  /* 0x000099104d0d7816 */ /* 0x008fe200000000ff */
[----:B------:R-:W-:Y:S01]  /*7040*/  IMAD.X R9, R70, 0x1, R133, P1 ;  /* 0x0000000146097824 */ /* 0x000fe200008e0685 */
[----:B------:R-:W-:Y:S02]  /*7050*/  F2FP.SATFINITE.E4M3.F32.PACK_AB_MERGE_C R79, R79, R78, RZ ;  /* 0x0000004e4f4f723e */ /* 0x000fe400048070ff */
[----:B-1----:R-:W-:Y:S01]  /*7060*/  ISETP.LT.AND P6, PT, R3, UR8, !P6 ;  /* 0x0000000803007c0c */ /* 0x002fe2000f7c1270 */
[----:B------:R-:W1:Y:S01]  /*7070*/  LDCU UR8, c[0x0][0x398] ;  /* 0x00007300ff0877ac */ /* 0x000e620008000800 */
[----:B------:R-:W-:-:S02]  /*7080*/  SHF.R.S32.HI R13, RZ, 0x8, R13 ;  /* 0x00000008ff0d7819 */ /* 0x000fc4000001140d */
[----:B------:R-:W-:Y:S02]  /*7090*/  SHF.R.S32.HI R71, RZ, 0x1f, R68 ;  /* 0x0000001fff477819 */ /* 0x000fe40000011444 */
[----:B------:R-:W-:Y:S01]  /*70a0*/  IADD3 R10, P1, PT, R68, R132, RZ ;  /* 0x00000084440a7210 */ /* 0x000fe20007f3e0ff */
[----:B------:R3:W-:Y:S01]  /*70b0*/  @P0 STG.E.U8 desc[UR24][R140.64], R13 ;  /* 0x0000000d8c000986 */ /* 0x0007e2000c101118 */
[----:B--2---:R-:W-:Y:S02]  /*70c0*/  PRMT R69, R15, 0x9910, RZ ;  /* 0x000099100f457816 */ /* 0x004fe400000000ff */
[----:B------:R-:W-:Y:S01]  /*70d0*/  F2FP.SATFINITE.E4M3.F32.PACK_AB_MERGE_C R17, R17, R16, RZ ;  /* 0x000000101111723e */ /* 0x000fe200048070ff */
[----:B------:R2:W-:Y:S01]  /*70e0*/  @P3 STG.E.U8 desc[UR24][R138.64], R15 ;  /* 0x0000000f8a003986 */ /* 0x0005e2000c101118 */
[----:B------:R-:W-:Y:S01]  /*70f0*/  ISETP.LT.AND P3, PT, R2, UR11, !P5 ;  /* 0x0000000b02007c0c */ /* 0x000fe2000ef61270 */
[----:B------:R-:W-:Y:S01]  /*7100*/  IMAD.X R11, R71, 0x1, R134, P1 ;  /* 0x00000001470b7824 */ /* 0x000fe200008e0686 */
[----:B-----5:R-:W-:Y:S01]  /*7110*/  ISETP.LT.AND P5, PT, R3, UR4, !P5 ;  /* 0x0000000403007c0c */ /* 0x020fe2000efa1270 */
[----:B------:R-:W-:Y:S01]  /*7120*/  @P6 STG.E.U8 desc[UR24][R142.64], R79 ;  /* 0x0000004f8e006986 */ /* 0x000fe2000c101118 */
[----:B------:R-:W-:Y:S01]  /*7130*/  ISETP.GE.AND P1, PT, R12, UR19, PT ;  /* 0x000000130c007c0c */ /* 0x000fe2000bf26270 */
[----:B------:R-:W-:Y:S01]  /*7140*/  VIADD R12, R0, 0xf ;  /* 0x0000000f000c7836 */ /* 0x000fe20000000000 */
[----:B------:R-:W5:Y:S01]  /*7150*/  LDCU UR11, c[0x0][0x398] ;  /* 0x00007300ff0b77ac */ /* 0x000f620008000800 */
[----:B---3--:R-:W-:-:S02]  /*7160*/  PRMT R13, R79, 0x9910, RZ ;  /* 0x000099104f0d7816 */ /* 0x008fc400000000ff */
[----:B0-----:R-:W-:Y:S01]  /*7170*/  ISETP.LT.AND P6, PT, R2, UR6, !P2 ;  /* 0x0000000602007c0c */ /* 0x001fe2000d7c1270 */
[----:B------:R-:W0:Y:S01]  /*7180*/  LDCU UR4, c[0x0][0x39c] ;  /* 0x00007380ff0477ac */ /* 0x000e220008000800 */
[----:B------:R-:W-:Y:S01]  /*7190*/  ISETP.GE.AND P0, PT, R12, UR19, PT ;  /* 0x000000130c007c0c */ /* 0x000fe2000bf06270 */
[----:B--2---:R-:W-:Y:S01]  /*71a0*/  IMAD.MOV.U32 R15, RZ, RZ, R13 ;  /* 0x000000ffff0f7224 */ /* 0x004fe200078e000d */
[----:B------:R-:W-:Y:S01]  /*71b0*/  SHF.R.S32.HI R69, RZ, 0x8, R69 ;  /* 0x00000008ff457819 */ /* 0x000fe20000011445 */
[----:B------:R-:W-:Y:S01]  /*71c0*/  VIADD R12, R0, 0x10 ;  /* 0x00000010000c7836 */ /* 0x000fe20000000000 */
[----:B------:R-:W2:Y:S01]  /*71d0*/  LDCU UR6, c[0x0][0x398] ;  /* 0x00007300ff0677ac */ /* 0x000ea20008000800 */
[----:B------:R-:W-:Y:S02]  /*71e0*/  PRMT R16, R17, 0x9910, RZ ;  /* 0x0000991011107816 */ /* 0x000fe400000000ff */
[----:B------:R-:W-:Y:S01]  /*71f0*/  SHF.R.S32.HI R15, RZ, 0x8, R15 ;  /* 0x00000008ff0f7819 */ /* 0x000fe2000001140f */
[----:B------:R-:W-:Y:S01]  /*7200*/  @P3 STG.E.U8 desc[UR24][R136.64], R69 ;  /* 0x0000004588003986 */ /* 0x000fe2000c101118 */
[----:B------:R-:W-:-:S02]  /*7210*/  ISETP.GE.AND P3, PT, R12, UR19, PT ;  /* 0x000000130c007c0c */ /* 0x000fc4000bf66270 */
[----:B------:R-:W-:Y:S01]  /*7220*/  F2FP.SATFINITE.E4M3.F32.PACK_AB_MERGE_C R81, R81, R80, RZ ;  /* 0x000000505151723e */ /* 0x000fe200048070ff */
[----:B------:R3:W-:Y:S01]  /*7230*/  @P5 STG.E.U8 desc[UR24][R4.64], R15 ;  /* 0x0000000f04005986 */ /* 0x0007e2000c101118 */
[C---:B------:R-:W-:Y:S01]  /*7240*/  IADD3 R12, P5, PT, R68.reuse, R135, RZ ;  /* 0x00000087440c7210 */ /* 0x040fe20007fbe0ff */
[----:B------:R-:W-:Y:S01]  /*7250*/  VIADD R68, R68, UR32 ;  /* 0x0000002044447c36 */ /* 0x000fe20008000000 */
[----:B------:R-:W-:Y:S01]  /*7260*/  F2FP.SATFINITE.E4M3.F32.PACK_AB_MERGE_C R19, R19, R18, RZ ;  /* 0x000000121313723e */ /* 0x000fe200048070ff */
[----:B------:R2:W-:Y:S01]  /*7270*/  @P6 STG.E.U8 desc[UR24][R6.64], R17 ;  /* 0x0000001106006986 */ /* 0x0005e2000c101118 */
[----:B-1----:R-:W-:Y:S01]  /*7280*/  ISETP.LT.AND P6, PT, R3, UR8, !P2 ;  /* 0x0000000803007c0c */ /* 0x002fe2000d7c1270 */
[----:B------:R-:W1:Y:S01]  /*7290*/  LDCU UR8, c[0x0][0x398] ;  /* 0x00007300ff0877ac */ /* 0x000e620008000800 */
[----:B------:R-:W-:Y:S01]  /*72a0*/  IMAD.X R13, R71, 0x1, R133, P5 ;  /* 0x00000001470d7824 */ /* 0x000fe200028e0685 */
[----:B-----5:R-:W-:Y:S02]  /*72b0*/  ISETP.LT.AND P5, PT, R2, UR11, !P4 ;  /* 0x0000000b02007c0c */ /* 0x020fe4000e7a1270 */
[----:B0-----:R-:W-:Y:S01]  /*72c0*/  ISETP.GE.AND P2, PT, R14, UR4, PT ;  /* 0x000000040e007c0c */ /* 0x001fe2000bf46270 */
[----:B------:R-:W0:Y:S01]  /*72d0*/  LDCU UR4, c[0x0][0x39c] ;  /* 0x00007380ff0477ac */ /* 0x000e220008000800 */
[----:B------:R-:W-:Y:S01]  /*72e0*/  ISETP.LT.AND P4, PT, R3, UR12, !P4 ;  /* 0x0000000c03007c0c */ /* 0x000fe2000e781270 */
[----:B---3--:R-:W-:Y:S01]  /*72f0*/  IMAD.MOV.U32 R4, RZ, RZ, R16 ;  /* 0x000000ffff047224 */ /* 0x008fe200078e0010 */
[----:B------:R-:W-:Y:S01]  /*7300*/  PRMT R15, R81, 0x9910, RZ ;  /* 0x00009910510f7816 */ /* 0x000fe200000000ff */
[----:B------:R-:W3:Y:S01]  /*7310*/  LDCU UR11, c[0x0][0x398] ;  /* 0x00007300ff0b77ac */ /* 0x000ee20008000800 */
[----:B------:R-:W-:-:S02]  /*7320*/  SHF.R.S32.HI R14, RZ, 0x1f, R68 ;  /* 0x0000001fff0e7819 */ /* 0x000fc40000011444 */
[----:B--2---:R-:W-:Y:S01]  /*7330*/  SHF.R.S32.HI R7, RZ, 0x8, R4 ;  /* 0x00000008ff077819 */ /* 0x004fe20000011404 */
[----:B------:R2:W-:Y:S01]  /*7340*/  @P6 STG.E.U8 desc[UR24][R8.64], R81 ;  /* 0x0000005108006986 */ /* 0x0005e2000c101118 */
[----:B------:R-:W-:Y:S01]  /*7350*/  SHF.R.S32.HI R15, RZ, 0x8, R15 ;  /* 0x00000008ff0f7819 */ /* 0x000fe2000001140f */
[----:B------:R-:W5:Y:S01]  /*7360*/  LDCU UR12, c[0x0][0x398] ;  /* 0x00007300ff0c77ac */ /* 0x000f620008000800 */
[----:B------:R-:W-:Y:S01]  /*7370*/  IADD3 R4, P6, PT, R68, R132, RZ ;  /* 0x0000008444047210 */ /* 0x000fe20007fde0ff */
[----:B------:R0:W-:Y:S01]  /*7380*/  @P5 STG.E.U8 desc[UR24][R10.64], R7 ;  /* 0x000000070a005986 */ /* 0x0001e2000c101118 */
[----:B------:R-:W-:Y:S01]  /*7390*/  ISETP.LT.AND P5, PT, R2, UR6, !P1 ;  /* 0x0000000602007c0c */ /* 0x000fe2000cfa1270 */
[----:B------:R-:W4:Y:S01]  /*73a0*/  LDCU UR6, c[0x0][0x39c] ;  /* 0x00007380ff0677ac */ /* 0x000f220008000800 */
[----:B------:R-:W-:Y:S01]  /*73b0*/  F2FP.SATFINITE.E4M3.F32.PACK_AB_MERGE_C R83, R83, R82, RZ ;  /* 0x000000525353723e */ /* 0x000fe200048070ff */
[----:B------:R3:W-:Y:S01]  /*73c0*/  @P4 STG.E.U8 desc[UR24][R12.64], R15 ;  /* 0x0000000f0c004986 */ /* 0x0007e2000c101118 */
[----:B-1----:R-:W-:Y:S01]  /*73d0*/  ISETP.LT.AND P4, PT, R3, UR8, !P1 ;  /* 0x0000000803007c0c */ /* 0x002fe2000cf81270 */
[----:B------:R-:W-:Y:S01]  /*73e0*/  IMAD.X R5, R14, 0x1, R134, P6 ;  /* 0x000000010e057824 */ /* 0x000fe200030e0686 */
[----:B------:R-:W-:Y:S01]  /*73f0*/  IADD3 R6, P6, PT, R68, R135, RZ ;  /* 0x0000008744067210 */ /* 0x000fe20007fde0ff */
[----:B--2---:R-:W-:Y:S01]  /*7400*/  VIADD R8, R0, 0x12 ;  /* 0x0000001200087836 */ /* 0x004fe20000000000 */
[----:B------:R-:W1:Y:S01]  /*7410*/  LDCU UR8, c[0x0][0x398] ;  /* 0x00007300ff0877ac */ /* 0x000e620008000800 */
[----:B------:R-:W-:Y:S01]  /*7420*/  VIADD R68, R68, UR32 ;  /* 0x0000002044447c36 */ /* 0x000fe20008000000 */
[----:B------:R-:W-:Y:S01]  /*7430*/  F2FP.SATFINITE.E4M3.F32.PACK_AB_MERGE_C R21, R21, R20, RZ ;  /* 0x000000141515723e */ /* 0x000fe200048070ff */
[----:B0-----:R-:W-:Y:S01]  /*7440*/  IMAD.X R7, R14, 0x1, R133, P6 ;  /* 0x000000010e077824 */ /* 0x001fe200030e0685 */
[----:B------:R-:W-:Y:S01]  /*7450*/  ISETP.GE.AND P1, PT, R8, UR4, PT ;  /* 0x0000000408007c0c */ /* 0x000fe2000bf26270 */
[----:B------:R-:W0:Y:S01]  /*7460*/  LDCU UR4, c[0x0][0x39c] ;  /* 0x00007380ff0477ac */ /* 0x000e220008000800 */
[----:B------:R2:W-:Y:S01]  /*7470*/  @P5 STG.E.U8 desc[UR24][R4.64], R19 ;  /* 0x0000001304005986 */ /* 0x0005e2000c101118 */
[----:B---3--:R-:W-:Y:S01]  /*7480*/  ISETP.LT.AND P5, PT, R2, UR11, !P0 ;  /* 0x0000000b02007c0c */ /* 0x008fe2000c7a1270 */
[----:B------:R-:W-:Y:S01]  /*7490*/  VIADD R12, R0, 0x13 ;  /* 0x00000013000c7836 */ /* 0x000fe20000000000 */
[----:B------:R-:W-:Y:S01]  /*74a0*/  SHF.R.S32.HI R10, RZ, 0x1f, R68 ;  /* 0x0000001fff0a7819 */ /* 0x000fe20000011444 */
[----:B------:R3:W-:Y:S01]  /*74b0*/  @P4 STG.E.U8 desc[UR24][R6.64], R83 ;  /* 0x0000005306004986 */ /* 0x0007e2000c101118 */
[----:B-----5:R-:W-:Y:S01]  /*74c0*/  ISETP.LT.AND P4, PT, R3, UR12, !P0 ;  /* 0x0000000c03007c0c */ /* 0x020fe2000c781270 */
[----:B------:R-:W5:Y:S01]  /*74d0*/  LDCU UR11, c[0x0][0x398] ;  /* 0x00007300ff0b77ac */ /* 0x000f620008000800 */
[----:B------:R-:W-:-:S02]  /*74e0*/  IADD3 R8, P0, PT, R68, R132, RZ ;  /* 0x0000008444087210 */ /* 0x000fc40007f1e0ff */
[----:B------:R-:W-:Y:S01]  /*74f0*/  PRMT R11, R19, 0x9910, RZ ;  /* 0x00009910130b7816 */ /* 0x000fe200000000ff */
[----:B------:R-:W5:Y:S01]  /*7500*/  LDCU UR12, c[0x0][0x398] ;  /* 0x00007300ff0c77ac */ /* 0x000f620008000800 */
[----:B------:R-:W-:Y:S01]  /*7510*/  PRMT R13, R83, 0x9910, RZ ;  /* 0x00009910530d7816 */ /* 0x000fe200000000ff */
[----:B------:R-:W-:Y:S01]  /*7520*/  IMAD.X R9, R10, 0x1, R134, P0 ;  /* 0x000000010a097824 */ /* 0x000fe200000e0686 */
[C---:B--2---:R-:W-:Y:S01]  /*7530*/  IADD3 R4, P6, PT, R68.reuse, R135, RZ ;  /* 0x0000008744047210 */ /* 0x044fe20007fde0ff */
[----:B------:R-:W-:Y:S01]  /*7540*/  VIADD R68, R68, UR32 ;  /* 0x0000002044447c36 */ /* 0x000fe20008000000 */
[----:B------:R-:W-:Y:S01]  /*7550*/  SHF.R.S32.HI R11, RZ, 0x8, R11 ;  /* 0x00000008ff0b7819 */ /* 0x000fe2000001140b */
[----:B---3--:R-:W-:Y:S01]  /*7560*/  VIADD R7, R0, 0x14 ;  /* 0x0000001400077836 */ /* 0x008fe20000000000 */
[----:B------:R-:W-:Y:S01]  /*7570*/  SHF.R.S32.HI R13, RZ, 0x8, R13 ;  /* 0x00000008ff0d7819 */ /* 0x000fe2000001140d */
[----:B------:R-:W-:Y:S01]  /*7580*/  IMAD.X R5, R10, 0x1, R133, P6 ;  /* 0x000000010a057824 */ /* 0x000fe200030e0685 */
[----:B0-----:R-:W-:Y:S01]  /*7590*/  ISETP.GE.AND P0, PT, R12, UR4, PT ;  /* 0x000000040c007c0c */ /* 0x001fe2000bf06270 */
[----:B------:R-:W0:Y:S01]  /*75a0*/  LDCU UR4, c[0x0][0x39c] ;  /* 0x00007380ff0477ac */ /* 0x000e220008000800 */
[----:B------:R2:W-:Y:S01]  /*75b0*/  @P5 STG.E.U8 desc[UR24][R8.64], R11 ;  /* 0x0000000b08005986 */ /* 0x0005e2000c101118 */
[----:B----4-:R-:W-:Y:S01]  /*75c0*/  ISETP.GE.AND P5, PT, R7, UR6, PT ;  /* 0x0000000607007c0c */ /* 0x010fe2000bfa6270 */
[----:B------:R-:W-:Y:S01]  /*75d0*/  VIADD R12, R0, 0x16 ;  /* 0x00000016000c7836 */ /* 0x000fe20000000000 */
[----:B------:R-:W-:Y:S01]  /*75e0*/  SHF.R.S32.HI R10, RZ, 0x1f, R68 ;  /* 0x0000001fff0a7819 */ /* 0x000fe20000011444 */
[----:B------:R3:W-:Y:S01]  /*75f0*/  @P4 STG.E.U8 desc[UR24][R4.64], R13 ;  /* 0x0000000d04004986 */ /* 0x0007e2000c101118 */
[----:B-1----:R-:W-:Y:S01]  /*7600*/  ISETP.LT.AND P4, PT, R2, UR8, !P3 ;  /* 0x0000000802007c0c */ /* 0x002fe2000df81270 */
[----:B------:R-:W1:Y:S01]  /*7610*/  LDCU UR6, c[0x0][0x398] ;  /* 0x00007300ff0677ac */ /* 0x000e620008000800 */
[----:B------:R-:W-:-:S02]  /*7620*/  IADD3 R6, P6, PT, R68, R132, RZ ;  /* 0x0000008444067210 */ /* 0x000fc40007fde0ff */
[----:B------:R-:W-:Y:S01]  /*7630*/  ISETP.LT.AND P3, PT, R3, UR14, !P3 ;  /* 0x0000000e03007c0c */ /* 0x000fe2000df61270 */
[----:B------:R-:W4:Y:S01]  /*7640*/  LDCU UR8, c[0x0][0x398] ;  /* 0x00007300ff0877ac */ /* 0x000f220008000800 */
[----:B------:R-:W-:Y:S01]  /*7650*/  F2FP.SATFINITE.E4M3.F32.PACK_AB_MERGE_C R85, R85, R84, RZ ;  /* 0x000000545555723e */ /* 0x000fe200048070ff */
[----:B------:R-:W-:Y:S01]  /*7660*/  IMAD.X R7, R10, 0x1, R134, P6 ;  /* 0x000000010a077824 */ /* 0x000fe200030e0686 */
[----:B--2---:R-:W-:Y:S01]  /*7670*/  PRMT R11, R21, 0x9910, RZ ;  /* 0x00009910150b7816 */ /* 0x004fe200000000ff */
[----:B------:R-:W-:Y:S01]  /*7680*/  VIADD R8, R0, 0x15 ;  /* 0x0000001500087836 */ /* 0x000fe20000000000 */
[----:B------:R-:W2:Y:S01]  /*7690*/  LDCU UR14, c[0x0][0x398] ;  /* 0x00007300ff0e77ac */ /* 0x000ea20008000800 */
[C---:B---3--:R-:W-:Y:S01]  /*76a0*/  IADD3 R4, P6, PT, R68.reuse, R135, RZ ;  /* 0x0000008744047210 */ /* 0x048fe20007fde0ff */
[----:B------:R-:W-:Y:S01]  /*76b0*/  VIADD R68, R68, UR32 ;  /* 0x0000002044447c36 */ /* 0x000fe20008000000 */
[----:B------:R-:W-:Y:S01]  /*76c0*/  @P4 STG.E.U8 desc[UR24][R6.64], R21 ;  /* 0x0000001506004986 */ /* 0x000fe2000c101118 */
[----:B0-----:R-:W-:Y:S01]  /*76d0*/  ISETP.GE.AND P4, PT, R8, UR4, PT ;  /* 0x0000000408007c0c */ /* 0x001fe2000bf86270 */
[----:B------:R-:W0:Y:S01]  /*76e0*/  LDCU UR4, c[0x0][0x39c] ;  /* 0x00007380ff0477ac */ /* 0x000e220008000800 */
[----:B------:R-:W-:Y:S01]  /*76f0*/  IMAD.X R5, R10, 0x1, R133, P6 ;  /* 0x000000010a057824 */ /* 0x000fe200030e0685 */
[----:B------:R-:W-:-:S02]  /*7700*/  SHF.R.S32.HI R10, RZ, 0x1f, R68 ;  /* 0x0000001fff0a7819 */ /* 0x000fc40000011444 */
[----:B------:R-:W-:Y:S02]  /*7710*/  IADD3 R8, P6, PT, R68, R132, RZ ;  /* 0x0000008444087210 */ /* 0x000fe40007fde0ff */
[----:B------:R3:W-:Y:S01]  /*7720*/  @P3 STG.E.U8 desc[UR24][R4.64], R85 ;  /* 0x0000005504003986 */ /* 0x0007e2000c101118 */
[----:B-----5:R-:W-:Y:S01]  /*7730*/  ISETP.LT.AND P3, PT, R2, UR11, !P2 ;  /* 0x0000000b02007c0c */ /* 0x020fe2000d761270 */
[----:B------:R-:W5:Y:S01]  /*7740*/  LDCU UR11, c[0x0][0x398] ;  /* 0x00007300ff0b77ac */ /* 0x000f620008000800 */
[----:B-1----:R-:W-:Y:S01]  /*7750*/  ISETP.LT.AND P2, PT, R3, UR6, !P2 ;  /* 0x0000000603007c0c */ /* 0x002fe2000d741270 */
[----:B------:R-:W-:Y:S01]  /*7760*/  IMAD.X R9, R10, 0x1, R134, P6 ;  /* 0x000000010a097824 */ /* 0x000fe200030e0686 */
[----:B------:R-:W-:Y:S01]  /*7770*/  PRMT R13, R85, 0x9910, RZ ;  /* 0x00009910550d7816 */ /* 0x000fe200000000ff */
[----:B------:R-:W1:Y:S01]  /*7780*/  LDCU UR6, c[0x0][0x39c] ;  /* 0x00007380ff0677ac */ /* 0x000e620008000800 */
[----:B------:R-:W-:Y:S02]  /*7790*/  SHF.R.S32.HI R11, RZ, 0x8, R11 ;  /* 0x00000008ff0b7819 */ /* 0x000fe4000001140b */
[----:B------:R-:W-:-:S02]  /*77a0*/  SHF.R.S32.HI R13, RZ, 0x8, R13 ;  /* 0x00000008ff0d7819 */ /* 0x000fc4000001140d */
[----:B------:R-:W-:Y:S02]  /*77b0*/  F2FP.SATFINITE.E4M3.F32.PACK_AB_MERGE_C R23, R23, R22, RZ ;  /* 0x000000161717723e */ /* 0x000fe400048070ff */
[C---:B---3--:R-:W-:Y:S01]  /*77c0*/  IADD3 R4, P6, PT, R68.reuse, R135, RZ ;  /* 0x0000008744047210 */ /* 0x048fe20007fde0ff */
[----:B------:R-:W-:Y:S01]  /*77d0*/  VIADD R68, R68, UR32 ;  /* 0x0000002044447c36 */ /* 0x000fe20008000000 */
[----:B------:R3:W-:Y:S01]  /*77e0*/  @P3 STG.E.U8 desc[UR24][R8.64], R11 ;  /* 0x0000000b08003986 */ /* 0x0007e2000c101118 */
[----:B----4-:R-:W-:Y:S01]  /*77f0*/  ISETP.LT.AND P3, PT, R2, UR8, !P1 ;  /* 0x0000000802007c0c */ /* 0x010fe2000cf61270 */
[----:B------:R-:W4:Y:S01]  /*7800*/  LDCU UR8, c[0x0][0x398] ;  /* 0x00007300ff0877ac */ /* 0x000f220008000800 */
[----:B------:R-:W-:Y:S01]  /*7810*/  IMAD.X R5, R10, 0x1, R133, P6 ;  /* 0x000000010a057824 */ /* 0x000fe200030e0685 */
[----:B------:R-:W-:Y:S02]  /*7820*/  SHF.R.S32.HI R10, RZ, 0x1f, R68 ;  /* 0x0000001fff0a7819 */ /* 0x000fe40000011444 */
[----:B------:R-:W-:-:S02]  /*7830*/  F2FP.SATFINITE.E4M3.F32.PACK_AB_MERGE_C R87, R87, R86, RZ ;  /* 0x000000565757723e */ /* 0x000fc400048070ff */
[----:B------:R1:W-:Y:S01]  /*7840*/  @P2 STG.E.U8 desc[UR24][R4.64], R13 ;  /* 0x0000000d04002986 */ /* 0x0003e2000c101118 */
[----:B------:R-:W-:Y:S01]  /*7850*/  ISETP.LT.AND P2, PT, R3, UR12, !P1 ;  /* 0x0000000c03007c0c */ /* 0x000fe2000cf41270 */
[----:B------:R-:W4:Y:S01]  /*7860*/  LDCU UR12, c[0x0][0x398] ;  /* 0x00007300ff0c77ac */ /* 0x000f220008000800 */
[CC--:B------:R-:W-:Y:S02]  /*7870*/  IADD3 R6, P1, PT, R68.reuse, R132.reuse, RZ ;  /* 0x0000008444067210 */ /* 0x0c0fe40007f3e0ff */
[C---:B---3--:R-:W-:Y:S01]  /*7880*/  IADD3 R8, P6, PT, R68.reuse, R135, RZ ;  /* 0x0000008744087210 */ /* 0x048fe20007fde0ff */
[----:B------:R-:W-:Y:S01]  /*7890*/  VIADD R68, R68, UR32 ;  /* 0x0000002044447c36 */ /* 0x000fe20008000000 */
[----:B------:R-:W-:Y:S01]  /*78a0*/  PRMT R11, R23, 0x9910, RZ ;  /* 0x00009910170b7816 */ /* 0x000fe200000000ff */
[----:B------:R-:W-:Y:S01]  /*78b0*/  IMAD.X R7, R10, 0x1, R134, P1 ;  /* 0x000000010a077824 */ /* 0x000fe200008e0686 */
[----:B0-----:R-:W-:Y:S01]  /*78c0*/  ISETP.GE.AND P1, PT, R12, UR4, PT ;  /* 0x000000040c007c0c */ /* 0x001fe2000bf26270 */
[----:B------:R-:W0:Y:S01]  /*78d0*/  LDCU UR4, c[0x0][0x39c] ;  /* 0x00007380ff0477ac */ /* 0x000e220008000800 */
[----:B------:R-:W-:Y:S01]  /*78e0*/  IMAD.X R9, R10, 0x1, R133, P6 ;  /* 0x000000010a097824 */ /* 0x000fe200030e0685 */
[----:B------:R-:W-:Y:S01]  /*78f0*/  SHF.R.S32.HI R10, RZ, 0x1f, R68 ;  /* 0x0000001fff0a7819 */ /* 0x000fe20000011444 */
[----:B------:R3:W-:Y:S01]  /*7900*/  @P3 STG.E.U8 desc[UR24][R6.64], R23 ;  /* 0x0000001706003986 */ /* 0x0007e2000c101118 */
[----:B-----5:R-:W-:Y:S01]  /*7910*/  ISETP.LT.AND P3, PT, R2, UR11, !P0 ;  /* 0x0000000b02007c0c */ /* 0x020fe2000c761270 */
[----:B------:R-:W-:Y:S01]  /*7920*/  VIADD R12, R0, 0x17 ;  /* 0x00000017000c7836 */ /* 0x000fe20000000000 */
[----:B-1----:R-:W-:Y:S01]  /*7930*/  PRMT R13, R87, 0x9910, RZ ;  /* 0x00009910570d7816 */ /* 0x002fe200000000ff */
[----:B------:R1:W-:Y:S01]  /*7940*/  @P2 STG.E.U8 desc[UR24][R8.64], R87 ;  /* 0x0000005708002986 */ /* 0x0003e2000c101118 */
[----:B--2---:R-:W-:Y:S01]  /*7950*/  ISETP.LT.AND P2, PT, R3, UR14, !P0 ;  /* 0x0000000e03007c0c */ /* 0x004fe2000c741270 */
[----:B------:R-:W2:Y:S01]  /*7960*/  LDCU UR11, c[0x0][0x398] ;  /* 0x00007300ff0b77ac */ /* 0x000ea20008000800 */
[----:B------:R-:W-:-:S02]  /*7970*/  IADD3 R4, P0, PT, R68, R132, RZ ;  /* 0x0000008444047210 */ /* 0x000fc40007f1e0ff */
[----:B------:R-:W-:Y:S01]  /*7980*/  SHF.R.S32.HI R11, RZ, 0x8, R11 ;  /* 0x00000008ff0b7819 */ /* 0x000fe2000001140b */
[----:B------:R-:W5:Y:S01]  /*7990*/  LDCU UR14, c[0x0][0x398] ;  /* 0x00007300ff0e77ac */ /* 0x000f620008000800 */
[----:B------:R-:W-:Y:S01]  /*79a0*/  SHF.R.S32.HI R13, RZ, 0x8, R13 ;  /* 0x00000008ff0d7819 */ /* 0x000fe2000001140d */
[----:B------:R-:W-:Y:S01]  /*79b0*/  IMAD.X R5, R10, 0x1, R134, P0 ;  /* 0x000000010a057824 */ /* 0x000fe200000e0686 */
[C---:B---3--:R-:W-:Y:S01]  /*79c0*/  IADD3 R6, P6, PT, R68.reuse, R135, RZ ;  /* 0x0000008744067210 */ /* 0x048fe20007fde0ff */
[----:B------:R-:W-:Y:S01]  /*79d0*/  VIADD R68, R68, UR32 ;  /* 0x0000002044447c36 */ /* 0x000fe20008000000 */
[----:B0-----:R-:W-:Y:S01]  /*79e0*/  ISETP.GE.AND P0, PT, R12, UR4, PT ;  /* 0x000000040c007c0c */ /* 0x001fe2000bf06270 */
[----:B-1----:R-:W-:Y:S01]  /*79f0*/  VIADD R9, R0, 0x18 ;  /* 0x0000001800097836 */ /* 0x002fe20000000000 */
[----:B------:R-:W0:Y:S01]  /*7a00*/  LDCU UR4, c[0x0][0x39c] ;  /* 0x00007380ff0477ac */ /* 0x000e220008000800 */
[----:B------:R-:W-:Y:S01]  /*7a10*/  IMAD.X R7, R10, 0x1, R133, P6 ;  /* 0x000000010a077824 */ /* 0x000fe200030e0685 */
[----:B------:R1:W-:Y:S01]  /*7a20*/  @P3 STG.E.U8 desc[UR24][R4.64], R11 ;  /* 0x0000000b04003986 */ /* 0x0003e2000c101118 */
[----:B------:R-:W-:Y:S01]  /*7a30*/  SHF.R.S32.HI R10, RZ, 0x1f, R68 ;  /* 0x0000001fff0a7819 */ /* 0x000fe20000011444 */
[----:B------:R-:W-:Y:S01]  /*7a40*/  VIADD R12, R0, 0x1a ;  /* 0x0000001a000c7836 */ /* 0x000fe20000000000 */
[----:B------:R-:W-:Y:S01]  /*7a50*/  ISETP.GE.AND P3, PT, R9, UR6, PT ;  /* 0x0000000609007c0c */ /* 0x000fe2000bf66270 */
[----:B------:R3:W-:Y:S01]  /*7a60*/  @P2 STG.E.U8 desc[UR24][R6.64], R13 ;  /* 0x0000000d06002986 */ /* 0x0007e2000c101118 */
[----:B----4-:R-:W-:Y:S01]  /*7a70*/  ISETP.LT.AND P2, PT, R2, UR8, !P5 ;  /* 0x0000000802007c0c */ /* 0x010fe2000ef41270 */
[----:B------:R-:W4:Y:S01]  /*7a80*/  LDCU UR6, c[0x0][0x398] ;  /* 0x00007300ff0677ac */ /* 0x000f220008000800 */
[----:B------:R-:W-:-:S02]  /*7a90*/  IADD3 R8, P6, PT, R68, R132, RZ ;  /* 0x0000008444087210 */ /* 0x000fc40007fde0ff */
[----:B------:R-:W-:Y:S01]  /*7aa0*/  ISETP.LT.AND P5, PT, R3, UR12, !P5 ;  /* 0x0000000c03007c0c */ /* 0x000fe2000efa1270 */
[----:B------:R-:W4:Y:S01]  /*7ab0*/  LDCU UR8, c[0x0][0x398] ;  /* 0x00007300ff0877ac */ /* 0x000f220008000800 */
[----:B------:R-:W-:Y:S01]  /*7ac0*/  F2FP.SATFINITE.E4M3.F32.PACK_AB_MERGE_C R25, R25, R24, RZ ;  /* 0x000000181919723e */ /* 0x000fe200048070ff */
[----:B------:R-:W-:Y:S01]  /*7ad0*/  IMAD.X R9, R10, 0x1, R134, P6 ;  /* 0x000000010a097824 */ /* 0x000fe200030e0686 */
[C---:B-1----:R-:W-:Y:S01]  /*7ae0*/  IADD3 R4, P6, PT, R68.reuse, R135, RZ ;  /* 0x0000008744047210 */ /* 0x042fe20007fde0ff */
[----:B------:R-:W-:Y:S01]  /*7af0*/  VIADD R68, R68, UR32 ;  /* 0x0000002044447c36 */ /* 0x000fe20008000000 */
[----:B------:R-:W-:Y:S01]  /*7b00*/  F2FP.SATFINITE.E4M3.F32.PACK_AB_MERGE_C R89, R89, R88, RZ ;  /* 0x000000585959723e */ /* 0x000fe200048070ff */
[----:B---3--:R-:W-:Y:S01]  /*7b10*/  VIADD R6, R0, 0x19 ;  /* 0x0000001900067836 */ /* 0x008fe20000000000 */
[----:B------:R-:W1:Y:S01]  /*7b20*/  LDCU UR12, c[0x0][0x398] ;  /* 0x00007300ff0c77ac */ /* 0x000e620008000800 */
[----:B------:R-:W-:Y:S01]  /*7b30*/  IMAD.X R5, R10, 0x1, R133, P6 ;  /* 0x000000010a057824 */ /* 0x000fe200030e0685 */
[----:B------:R-:W-:Y:S01]  /*7b40*/  @P2 STG.E.U8 desc[UR24][R8.64], R25 ;  /* 0x0000001908002986 */ /* 0x000fe2000c101118 */
[----:B------:R-:W-:-:S02]  /*7b50*/  SHF.R.S32.HI R10, RZ, 0x1f, R68 ;  /* 0x0000001fff0a7819 */ /* 0x000fc40000011444 */
[----:B0-----:R-:W-:Y:S01]  /*7b60*/  ISETP.GE.AND P2, PT, R6, UR4, PT ;  /* 0x0000000406007c0c */ /* 0x001fe2000bf46270 */
[----:B------:R0:W-:Y:S01]  /*7b70*/  @P5 STG.E.U8 desc[UR24][R4.64], R89 ;  /* 0x0000005904005986 */ /* 0x0001e2000c101118 */
[----:B------:R-:W-:Y:S01]  /*7b80*/  IADD3 R6, P6, PT, R68, R132, RZ ;  /* 0x0000008444067210 */ /* 0x000fe20007fde0ff */
[----:B------:R-:W3:Y:S01]  /*7b90*/  LDCU UR4, c[0x0][0x39c] ;  /* 0x00007380ff0477ac */ /* 0x000ee20008000800 */
[----:B--2---:R-:W-:Y:S02]  /*7ba0*/  ISETP.LT.AND P5, PT, R2, UR11, !P4 ;  /* 0x0000000b02007c0c */ /* 0x004fe4000e7a1270 */
[----:B----4-:R-:W-:Y:S01]  /*7bb0*/  ISETP.LT.AND P4, PT, R3, UR6, !P4 ;  /* 0x0000000603007c0c */ /* 0x010fe2000e781270 */
[----:B------:R-:W-:Y:S01]  /*7bc0*/  IMAD.X R7, R10, 0x1, R134, P6 ;  /* 0x000000010a077824 */ /* 0x000fe200030e0686 */
[----:B------:R-:W-:Y:S01]  /*7bd0*/  PRMT R11, R25, 0x9910, RZ ;  /* 0x00009910190b7816 */ /* 0x000fe200000000ff */
[----:B------:R-:W2:Y:S01]  /*7be0*/  LDCU UR11, c[0x0][0x398] ;  /* 0x00007300ff0b77ac */ /* 0x000ea20008000800 */
[----:B------:R-:W-:-:S02]  /*7bf0*/  PRMT R13, R89, 0x9910, RZ ;  /* 0x00009910590d7816 */ /* 0x000fc400000000ff */
[----:B------:R-:W-:Y:S01]  /*7c00*/  SHF.R.S32.HI R11, RZ, 0x8, R11 ;  /* 0x00000008ff0b7819 */ /* 0x000fe2000001140b */
[----:B------:R-:W4:Y:S01]  /*7c10*/  LDCU UR6, c[0x0][0x39c] ;  /* 0x00007380ff0677ac */ /* 0x000f220008000800 */
[C---:B0-----:R-:W-:Y:S01]  /*7c20*/  IADD3 R4, P6, PT, R68.reuse, R135, RZ ;  /* 0x0000008744047210 */ /* 0x041fe20007fde0ff */
[----:B------:R-:W-:Y:S01]  /*7c30*/  VIADD R68, R68, UR32 ;  /* 0x0000002044447c36 */ /* 0x000fe20008000000 */
[----:B------:R-:W-:Y:S01]  /*7c40*/  SHF.R.S32.HI R13, RZ, 0x8, R13 ;  /* 0x00000008ff0d7819 */ /* 0x000fe2000001140d */
[----:B------:R0:W-:Y:S01]  /*7c50*/  @P5 STG.E.U8 desc[UR24][R6.64], R11 ;  /* 0x0000000b06005986 */ /* 0x0001e2000c101118 */
[----:B------:R-:W-:Y:S01]  /*7c60*/  ISETP.LT.AND P5, PT, R2, UR8, !P1 ;  /* 0x0000000802007c0c */ /* 0x000fe2000cfa1270 */
[----:B------:R-:W-:Y:S01]  /*7c70*/  IMAD.X R5, R10, 0x1, R133, P6 ;  /* 0x000000010a057824 */ /* 0x000fe200030e0685 */
[----:B------:R-:W-:Y:S01]  /*7c80*/  SHF.R.S32.HI R10, RZ, 0x1f, R68 ;  /* 0x0000001fff0a7819 */ /* 0x000fe20000011444 */
[----:B------:R-:W4:Y:S01]  /*7c90*/  LDCU UR8, c[0x0][0x398] ;  /* 0x00007300ff0877ac */ /* 0x000f220008000800 */
[----:B------:R-:W-:-:S02]  /*7ca0*/  F2FP.SATFINITE.E4M3.F32.PACK_AB_MERGE_C R27, R27, R26, RZ ;  /* 0x0000001a1b1b723e */ /* 0x000fc400048070ff */
[----:B------:R2:W-:Y:S01]  /*7cb0*/  @P4 STG.E.U8 desc[UR24][R4.64], R13 ;  /* 0x0000000d04004986 */ /* 0x0005e2000c101118 */
[----:B-1----:R-:W-:Y:S01]  /*7cc0*/  ISETP.LT.AND P4, PT, R3, UR12, !P1 ;  /* 0x0000000c03007c0c */ /* 0x002fe2000cf81270 */
[----:B------:R-:W1:Y:S01]  /*7cd0*/  LDCU UR12, c[0x0][0x398] ;  /* 0x00007300ff0c77ac */ /* 0x000e620008000800 */
[C---:B------:R-:W-:Y:S02]  /*7ce0*/  IADD3 R8, P1, PT, R68.reuse, R132, RZ ;  /* 0x0000008444087210 */ /* 0x040fe40007f3e0ff */
[C---:B0-----:R-:W-:Y:S01]  /*7cf0*/  IADD3 R6, P6, PT, R68.reuse, R135, RZ ;  /* 0x0000008744067210 */ /* 0x041fe20007fde0ff */
[----:B------:R-:W-:Y:S01]  /*7d00*/  VIADD R68, R68, UR32 ;  /* 0x0000002044447c36 */ /* 0x000fe20008000000 */
[----:B------:R-:W-:Y:S01]  /*7d10*/  F2FP.SATFINITE.E4M3.F32.PACK_AB_MERGE_C R91, R91, R90, RZ ;  /* 0x0000005a5b5b723e */ /* 0x000fe200048070ff */
[----:B------:R-:W-:Y:S01]  /*7d20*/  IMAD.X R9, R10, 0x1, R134, P1 ;  /* 0x000000010a097824 */ /* 0x000fe200008e0686 */
[----:B---3--:R-:W-:Y:S01]  /*7d30*/  ISETP.GE.AND P1, PT, R12, UR4, PT ;  /* 0x000000040c007c0c */ /* 0x008fe2000bf26270 */
[----:B------:R-:W0:Y:S01]  /*7d40*/  LDCU UR4, c[0x0][0x39c] ;  /* 0x00007380ff0477ac */ /* 0x000e220008000800 */
[----:B------:R-:W-:Y:S01]  /*7d50*/  IMAD.X R7, R10, 0x1, R133, P6 ;  /* 0x000000010a077824 */ /* 0x000fe200030e0685 */
[----:B------:R-:W-:Y:S01]  /*7d60*/  SHF.R.S32.HI R10, RZ, 0x1f, R68 ;  /* 0x0000001fff0a7819 */ /* 0x000fe20000011444 */
[----:B------:R3:W-:Y:S01]  /*7d70*/  @P5 STG.E.U8 desc[UR24][R8.64], R27 ;  /* 0x0000001b08005986 */ /* 0x0007e2000c101118 */
[----:B--2---:R-:W-:Y:S01]  /*7d80*/  ISETP.LT.AND P5, PT, R2, UR11, !P0 ;  /* 0x0000000b02007c0c */ /* 0x004fe2000c7a1270 */
[----:B------:R-:W-:Y:S01]  /*7d90*/  VIADD R12, R0, 0x1b ;  /* 0x0000001b000c7836 */ /* 0x000fe20000000000 */
[----:B------:R-:W-:Y:S01]  /*7da0*/  PRMT R11, R27, 0x9910, RZ ;  /* 0x000099101b0b7816 */ /* 0x000fe200000000ff */
[----:B------:R2:W-:Y:S01]  /*7db0*/  @P4 STG.E.U8 desc[UR24][R6.64], R91 ;  /* 0x0000005b06004986 */ /* 0x0005e2000c101118 */
[----:B-----5:R-:W-:Y:S01]  /*7dc0*/  ISETP.LT.AND P4, PT, R3, UR14, !P0 ;  /* 0x0000000e03007c0c */ /* 0x020fe2000c781270 */
[----:B------:R-:W5:Y:S01]  /*7dd0*/  LDCU UR11, c[0x0][0x398] ;  /* 0x00007300ff0b77ac */ /* 0x000f620008000800 */
[----:B------:R-:W-:-:S02]  /*7de0*/  IADD3 R4, P0, PT, R68, R132, RZ ;  /* 0x0000008444047210 */ /* 0x000fc40007f1e0ff */
[----:B------:R-:W-:Y:S01]  /*7df0*/  PRMT R13, R91, 0x9910, RZ ;  /* 0x000099105b0d7816 */ /* 0x000fe200000000ff */
[----:B------:R-:W5:Y:S01]  /*7e00*/  LDCU UR14, c[0x0][0x398] ;  /* 0x00007300ff0e77ac */ /* 0x000f620008000800 */
[----:B------:R-:W-:Y:S01]  /*7e10*/  SHF.R.S32.HI R11, RZ, 0x8, R11 ;  /* 0x00000008ff0b7819 */ /* 0x000fe2000001140b */
[----:B------:R-:W-:Y:S01]  /*7e20*/  IMAD.X R5, R10, 0x1, R134, P0 ;  /* 0x000000010a057824 */ /* 0x000fe200000e0686 */
[----:B------:R-:W-:Y:S01]  /*7e30*/  SHF.R.S32.HI R13, RZ, 0x8, R13 ;  /* 0x00000008ff0d7819 */ /* 0x000fe2000001140d */
[----:B---3--:R-:W-:Y:S01]  /*7e40*/  VIADD R9, R0, 0x1c ;  /* 0x0000001c00097836 */ /* 0x008fe20000000000 */
[----:B0-----:R-:W-:Y:S01]  /*7e50*/  ISETP.GE.AND P0, PT, R12, UR4, PT ;  /* 0x000000040c007c0c */ /* 0x001fe2000bf06270 */
[----:B------:R-:W0:Y:S01]  /*7e60*/  LDCU UR4, c[0x0][0x39c] ;  /* 0x00007380ff0477ac */ /* 0x000e220008000800 */
[C---:B--2---:R-:W-:Y:S01]  /*7e70*/  IADD3 R6, P6, PT, R68.reuse, R135, RZ ;  /* 0x0000008744067210 */ /* 0x044fe20007fde0ff */
[----:B------:R-:W-:Y:S01]  /*7e80*/  VIADD R68, R68, UR32 ;  /* 0x0000002044447c36 */ /* 0x000fe20008000000 */
[----:B------:R2:W-:Y:S01]  /*7e90*/  @P5 STG.E.U8 desc[UR24][R4.64], R11 ;  /* 0x0000000b04005986 */ /* 0x0005e2000c101118 */
[----:B----4-:R-:W-:Y:S01]  /*7ea0*/  ISETP.LT.AND P5, PT, R2, UR8, !P3 ;  /* 0x0000000802007c0c */ /* 0x010fe2000dfa1270 */
[----:B------:R-:W3:Y:S01]  /*7eb0*/  LDCU UR8, c[0x0][0x398] ;  /* 0x00007300ff0877ac */ /* 0x000ee20008000800 */
[----:B------:R-:W-:Y:S01]  /*7ec0*/  IMAD.X R7, R10, 0x1, R133, P6 ;  /* 0x000000010a077824 */ /* 0x000fe200030e0685 */
[----:B------:R-:W-:Y:S01]  /*7ed0*/  SHF.R.S32.HI R10, RZ, 0x1f, R68 ;  /* 0x0000001fff0a7819 */ /* 0x000fe20000011444 */
[----:B------:R-:W-:Y:S01]  /*7ee0*/  VIADD R12, R0, 0x1e ;  /* 0x0000001e000c7836 */ /* 0x000fe20000000000 */
[----:B-1----:R-:W-:Y:S01]  /*7ef0*/  ISETP.LT.AND P6, PT, R3, UR12, !P3 ;  /* 0x0000000c03007c0c */ /* 0x002fe2000dfc1270 */
[----:B------:R-:W1:Y:S01]  /*7f00*/  LDCU UR12, c[0x0][0x398] ;  /* 0x00007300ff0c77ac */ /* 0x000e620008000800 */
[----:B------:R4:W-:Y:S01]  /*7f10*/  @P4 STG.E.U8 desc[UR24][R6.64], R13 ;  /* 0x0000000d06004986 */ /* 0x0009e2000c101118 */
[----:B------:R-:W-:-:S02]  /*7f20*/  IADD3 R8, P4, PT, R68, R132, RZ ;  /* 0x0000008444087210 */ /* 0x000fc40007f9e0ff */
[----:B------:R-:W-:Y:S01]  /*7f30*/  ISETP.GE.AND P3, PT, R9, UR6, PT ;  /* 0x0000000609007c0c */ /* 0x000fe2000bf66270 */
[----:B------:R-:W1:Y:S01]  /*7f40*/  LDCU UR6, c[0x0][0x398] ;  /* 0x00007300ff0677ac */ /* 0x000e620008000800 */
[----:B------:R-:W-:Y:S01]  /*7f50*/  F2FP.SATFINITE.E4M3.F32.PACK_AB_MERGE_C R29, R29, R28, RZ ;  /* 0x0000001c1d1d723e */ /* 0x000fe200048070ff */
[----:B------:R-:W-:Y:S01]  /*7f60*/  IMAD.X R9, R10, 0x1, R134, P4 ;  /* 0x000000010a097824 */ /* 0x000fe200020e0686 */
[C---:B--2---:R-:W-:Y:S01]  /*7f70*/  IADD3 R4, P4, PT, R68.reuse, R135, RZ ;  /* 0x0000008744047210 */ /* 0x044fe20007f9e0ff */
[----:B------:R-:W-:Y:S01]  /*7f80*/  VIADD R68, R68, UR32 ;  /* 0x0000002044447c36 */ /* 0x000fe20008000000 */
[----:B------:R-:W-:Y:S02]  /*7f90*/  F2FP.SATFINITE.E4M3.F32.PACK_AB_MERGE_C R93, R93, R92, RZ ;  /* 0x0000005c5d5d723e */ /* 0x000fe400048070ff */
[----:B------:R-:W-:Y:S01]  /*7fa0*/  @P5 STG.E.U8 desc[UR24][R8.64], R29 ;  /* 0x0000001d08005986 */ /* 0x000fe2000c101118 */
[----:B----4-:R-:W-:Y:S01]  /*7fb0*/  VIADD R6, R0, 0x1d ;  /* 0x0000001d00067836 */ /* 0x010fe20000000000 */
[----:B-----5:R-:W-:Y:S01]  /*7fc0*/  ISETP.LT.AND P5, PT, R2, UR11, !P2 ;  /* 0x0000000b02007c0c */ /* 0x020fe2000d7a1270 */
[----:B------:R-:W-:Y:S01]  /*7fd0*/  IMAD.X R5, R10, 0x1, R133, P4 ;  /* 0x000000010a057824 */ /* 0x000fe200020e0685 */
[----:B------:R-:W-:Y:S01]  /*7fe0*/  SHF.R.S32.HI R10, RZ, 0x1f, R68 ;  /* 0x0000001fff0a7819 */ /* 0x000fe20000011444 */
[----:B------:R-:W2:Y:S01]  /*7ff0*/  LDCU UR11, c[0x0][0x398] ;  /* 0x00007300ff0b77ac */ /* 0x000ea20008000800 */
[----:B0-----:R-:W-:-:S02]  /*8000*/  ISETP.GE.AND P4, PT, R6, UR4, PT ;  /* 0x0000000406007c0c */ /* 0x001fc4000bf86270 */
[----:B------:R0:W-:Y:S01]  /*8010*/  @P6 STG.E.U8 desc[UR24][R4.64], R93 ;  /* 0x0000005d04006986 */ /* 0x0001e2000c101118 */
[----:B------:R-:W-:Y:S01]  /*8020*/  IADD3 R6, P6, PT, R68, R132, RZ ;  /* 0x0000008444067210 */ /* 0x000fe20007fde0ff */
[----:B------:R-:W4:Y:S01]  /*8030*/  LDCU UR4, c[0x0][0x39c] ;  /* 0x00007380ff0477ac */ /* 0x000f220008000800 */
[----:B-1----:R-:W-:Y:S02]  /*8040*/  ISETP.LT.AND P2, PT, R3, UR6, !P2 ;  /* 0x0000000603007c0c */ /* 0x002fe4000d741270 */
[----:B------:R-:W-:Y:S01]  /*8050*/  PRMT R11, R29, 0x9910, RZ ;  /* 0x000099101d0b7816 */ /* 0x000fe200000000ff */
[----:B------:R-:W-:Y:S01]  /*8060*/  IMAD.X R7, R10, 0x1, R134, P6 ;  /* 0x000000010a077824 */ /* 0x000fe200030e0686 */
[----:B------:R-:W-:Y:S01]  /*8070*/  PRMT R13, R93, 0x9910, RZ ;  /* 0x000099105d0d7816 */ /* 0x000fe200000000ff */
[----:B------:R-:W1:Y:S01]  /*8080*/  LDCU UR6, c[0x0][0x39c] ;  /* 0x00007380ff0677ac */ /* 0x000e620008000800 */
[----:B------:R-:W-:Y:S02]  /*8090*/  SHF.R.S32.HI R11, RZ, 0x8, R11 ;  /* 0x00000008ff0b7819 */ /* 0x000fe4000001140b */
[----:B------:R-:W-:-:S02]  /*80a0*/  SHF.R.S32.HI R13, RZ, 0x8, R13 ;  /* 0x00000008ff0d7819 */ /* 0x000fc4000001140d */
[C---:B0-----:R-:W-:Y:S01]  /*80b0*/  IADD3 R4, P6, PT, R68.reuse, R135, RZ ;  /* 0x0000008744047210 */ /* 0x041fe20007fde0ff */
[----:B------:R-:W-:Y:S01]  /*80c0*/  VIADD R68, R68, UR32 ;  /* 0x0000002044447c36 */ /* 0x000fe20008000000 */
[----:B------:R0:W-:Y:S01]  /*80d0*/  @P5 STG.E.U8 desc[UR24][R6.64], R11 ;  /* 0x0000000b06005986 */ /* 0x0001e2000c101118 */
[----:B---3--:R-:W-:Y:S01]  /*80e0*/  ISETP.LT.AND P5, PT, R2, UR8, !P1 ;  /* 0x0000000802007c0c */ /* 0x008fe2000cfa1270 */
[----:B------:R-:W3:Y:S01]  /*80f0*/  LDCU UR8, c[0x0][0x398] ;  /* 0x00007300ff0877ac */ /* 0x000ee20008000800 */
[----:B------:R-:W-:Y:S01]  /*8100*/  IMAD.X R5, R10, 0x1, R133, P6 ;  /* 0x000000010a057824 */ /* 0x000fe200030e0685 */
[----:B------:R-:W-:Y:S02]  /*8110*/  SHF.R.S32.HI R10, RZ, 0x1f, R68 ;  /* 0x0000001fff0a7819 */ /* 0x000fe40000011444 */
[----:B------:R-:W-:Y:S02]  /*8120*/  F2FP.SATFINITE.E4M3.F32.PACK_AB_MERGE_C R31, R31, R30, RZ ;  /* 0x0000001e1f1f723e */ /* 0x000fe400048070ff */
[----:B------:R5:W-:Y:S01]  /*8130*/  @P2 STG.E.U8 desc[UR24][R4.64], R13 ;  /* 0x0000000d04002986 */ /* 0x000be2000c101118 */
[----:B------:R-:W-:Y:S01]  /*8140*/  ISETP.LT.AND P2, PT, R3, UR12, !P1 ;  /* 0x0000000c03007c0c */ /* 0x000fe2000cf41270 */
[----:B------:R-:W1:Y:S01]  /*8150*/  LDCU UR12, c[0x0][0x398] ;  /* 0x00007300ff0c77ac */ /* 0x000e620008000800 */
[----:B------:R-:W-:-:S02]  /*8160*/  IADD3 R8, P1, PT, R68, R132, RZ ;  /* 0x0000008444087210 */ /* 0x000fc40007f3e0ff */
[C---:B0-----:R-:W-:Y:S01]  /*8170*/  IADD3 R6, P6, PT, R68.reuse, R135, RZ ;  /* 0x0000008744067210 */ /* 0x041fe20007fde0ff */
[----:B------:R-:W-:Y:S01]  /*8180*/  VIADD R68, R68, UR32 ;  /* 0x0000002044447c36 */ /* 0x000fe20008000000 */
[----:B------:R-:W-:Y:S01]  /*8190*/  F2FP.SATFINITE.E4M3.F32.PACK_AB_MERGE_C R95, R95, R94, RZ ;  /* 0x0000005e5f5f723e */ /* 0x000fe200048070ff */
[----:B------:R-:W-:Y:S01]  /*81a0*/  IMAD.X R9, R10, 0x1, R134, P1 ;  /* 0x000000010a097824 */ /* 0x000fe200008e0686 */
[----:B----4-:R-:W-:Y:S01]  /*81b0*/  ISETP.GE.AND P1, PT, R12, UR4, PT ;  /* 0x000000040c007c0c */ /* 0x010fe2000bf26270 */
        /* <DEDUP_REMOVED lines=8> */
[----:B------:R-:W-:Y:S01]  /*8240*/  ISETP.LT.AND P2, PT, R3, UR14, !P0 ;  /* 0x0000000e03007c0c */ /* 0x000fe2000c741270 */
[----:B------:R-:W1:Y:S01]  /*8250*/  LDCU UR11, c[0x0][0x398] ;  /* 0x00007300ff0b77ac */ /* 0x000e620008000800 */
[----:B-----5:R-:W-:-:S02]  /*8260*/  IADD3 R4, P0, PT, R68, R132, RZ ;  /* 0x0000008444047210 */ /* 0x020fc40007f1e0ff */
[----:B------:R-:W-:Y:S01]  /*8270*/  PRMT R13, R95, 0x9910, RZ ;  /* 0x000099105f0d7816 */ /* 0x000fe200000000ff */
[----:B------:R-:W5:Y:S01]  /*8280*/  LDCU UR14, c[0x0][0x398] ;  /* 0x00007300ff0e77ac */ /* 0x000f620008000800 */
[----:B------:R-:W-:Y:S01]  /*8290*/  SHF.R.S32.HI R11, RZ, 0x8, R11 ;  /* 0x00000008ff0b7819 */ /* 0x000fe2000001140b */
[----:B------:R-:W-:Y:S01]  /*82a0*/  IMAD.X R5, R10, 0x1, R134, P0 ;  /* 0x000000010a057824 */ /* 0x000fe200000e0686 */
[----:B------:R-:W-:Y:S01]  /*82b0*/  SHF.R.S32.HI R13, RZ, 0x8, R13 ;  /* 0x00000008ff0d7819 */ /* 0x000fe2000001140d */
[----:B----4-:R-:W-:Y:S01]  /*82c0*/  VIADD R9, R0, 0x20 ;  /* 0x0000002000097836 */ /* 0x010fe20000000000 */
[----:B0-----:R-:W-:Y:S01]  /*82d0*/  ISETP.GE.AND P0, PT, R12, UR4, PT ;  /* 0x000000040c007c0c */ /* 0x001fe2000bf06270 */
[----:B------:R-:W0:Y:S01]  /*82e0*/  LDCU UR4, c[0x0][0x39c] ;  /* 0x00007380ff0477ac */ /* 0x000e220008000800 */
[C---:B--2---:R-:W-:Y:S01]  /*82f0*/  IADD3 R6, P6, PT, R68.reuse, R135, RZ ;  /* 0x0000008744067210 */ /* 0x044fe20007fde0ff */
[----:B------:R-:W-:Y:S01]  /*8300*/  VIADD R68, R68, UR32 ;  /* 0x0000002044447c36 */ /* 0x000fe20008000000 */
[----:B------:R2:W-:Y:S01]  /*8310*/  @P5 STG.E.U8 desc[UR24][R4.64], R11 ;  /* 0x0000000b04005986 */ /* 0x0005e2000c101118 */
[----:B------:R-:W-:Y:S01]  /*8320*/  F2FP.SATFINITE.E4M3.F32.PACK_AB_MERGE_C R33, R33, R32, RZ ;  /* 0x000000202121723e */ /* 0x000fe200048070ff */
[----:B------:R-:W-:Y:S01]  /*8330*/  VIADD R12, R0, 0x22 ;  /* 0x00000022000c7836 */ /* 0x000fe20000000000 */
[----:B------:R-:W-:Y:S01]  /*8340*/  F2FP.SATFINITE.E4M3.F32.PACK_AB_MERGE_C R97, R97, R96, RZ ;  /* 0x000000606161723e */ /* 0x000fe200048070ff */
[----:B------:R-:W-:Y:S01]  /*8350*/  IMAD.X R7, R10, 0x1, R133, P6 ;  /* 0x000000010a077824 */ /* 0x000fe200030e0685 */
[----:B------:R-:W-:-:S02]  /*8360*/  SHF.R.S32.HI R10, RZ, 0x1f, R68 ;  /* 0x0000001fff0a7819 */ /* 0x000fc40000011444 */
[----:B------:R-:W-:Y:S02]  /*8370*/  IADD3 R8, P5, PT, R68, R132, RZ ;  /* 0x0000008444087210 */ /* 0x000fe40007fbe0ff */
[----:B------:R4:W-:Y:S01]  /*8380*/  @P2 STG.E.U8 desc[UR24][R6.64], R13 ;  /* 0x0000000d06002986 */ /* 0x0009e2000c101118 */
[----:B-1----:R-:W-:Y:S01]  /*8390*/  ISETP.GE.AND P2, PT, R9, UR6, PT ;  /* 0x0000000609007c0c */ /* 0x002fe2000bf46270 */
[----:B------:R-:W1:Y:S01]  /*83a0*/  LDCU UR6, c[0x0][0x398] ;  /* 0x00007300ff0677ac */ /* 0x000e620008000800 */
[----:B---3--:R-:W-:Y:S01]  /*83b0*/  ISETP.LT.AND P6, PT, R2, UR8, !P3 ;  /* 0x0000000802007c0c */ /* 0x008fe2000dfc1270 */
[----:B------:R-:W-:Y:S01]  /*83c0*/  IMAD.X R9, R10, 0x1, R134, P5 ;  /* 0x000000010a097824 */ /* 0x000fe200028e0686 */
[----:B------:R-:W-:Y:S01]  /*83d0*/  ISETP.LT.AND P3, PT, R3, UR12, !P3 ;  /* 0x0000000c03007c0c */ /* 0x000fe2000df61270 */
[----:B------:R-:W3:Y:S01]  /*83e0*/  LDCU UR8, c[0x0][0x398] ;  /* 0x00007300ff0877ac */ /* 0x000ee20008000800 */
[C---:B--2---:R-:W-:Y:S01]  /*83f0*/  IADD3 R4, P5, PT, R68.reuse, R135, RZ ;  /* 0x0000008744047210 */ /* 0x044fe20007fbe0ff */
[----:B------:R-:W-:Y:S01]  /*8400*/  VIADD R68, R68, UR32 ;  /* 0x0000002044447c36 */ /* 0x000fe20008000000 */
[----:B------:R-:W-:Y:S01]  /*8410*/  PRMT R11, R33, 0x9910, RZ ;  /* 0x00009910210b7816 */ /* 0x000fe200000000ff */
[----:B------:R-:W2:Y:S01]  /*8420*/  LDCU UR12, c[0x0][0x398] ;  /* 0x00007300ff0c77ac */ /* 0x000ea20008000800 */
[----:B------:R-:W-:Y:S01]  /*8430*/  F2FP.SATFINITE.E4M3.F32.PACK_AB_MERGE_C R35, R35, R34, RZ ;  /* 0x000000222323723e */ /* 0x000fe200048070ff */
[----:B----4-:R-:W-:Y:S01]  /*8440*/  VIADD R6, R0, 0x21 ;  /* 0x0000002100067836 */ /* 0x010fe20000000000 */
[----:B------:R-:W-:Y:S01]  /*8450*/  PRMT R13, R97, 0x9910, RZ ;  /* 0x00009910610d7816 */ /* 0x000fe200000000ff */
[----:B------:R-:W-:Y:S01]  /*8460*/  IMAD.X R5, R10, 0x1, R133, P5 ;  /* 0x000000010a057824 */ /* 0x000fe200028e0685 */
[----:B------:R-:W-:Y:S01]  /*8470*/  SHF.R.S32.HI R10, RZ, 0x1f, R68 ;  /* 0x0000001fff0a7819 */ /* 0x000fe20000011444 */
[----:B------:R-:W-:Y:S01]  /*8480*/  @P6 STG.E.U8 desc[UR24][R8.64], R33 ;  /* 0x0000002108006986 */ /* 0x000fe2000c101118 */
[----:B0-----:R-:W-:Y:S01]  /*8490*/  ISETP.GE.AND P5, PT, R6, UR4, PT ;  /* 0x0000000406007c0c */ /* 0x001fe2000bfa6270 */
[----:B------:R-:W0:Y:S01]  /*84a0*/  LDCU UR4, c[0x0][0x39c] ;  /* 0x00007380ff0477ac */ /* 0x000e220008000800 */
[----:B------:R-:W-:Y:S01]  /*84b0*/  IADD3 R6, P6, PT, R68, R132, RZ ;  /* 0x0000008444067210 */ /* 0x000fe20007fde0ff */
[----:B------:R4:W-:Y:S01]  /*84c0*/  @P3 STG.E.U8 desc[UR24][R4.64], R97 ;  /* 0x0000006104003986 */ /* 0x0009e2000c101118 */
[----:B------:R-:W-:Y:S01]  /*84d0*/  ISETP.LT.AND P3, PT, R2, UR11, !P4 ;  /* 0x0000000b02007c0c */ /* 0x000fe2000e761270 */
[----:B------:R-:W0:Y:S01]  /*84e0*/  LDCU UR11, c[0x0][0x398] ;  /* 0x00007300ff0b77ac */ /* 0x000e220008000800 */
[----:B-1----:R-:W-:Y:S01]  /*84f0*/  ISETP.LT.AND P4, PT, R3, UR6, !P4 ;  /* 0x0000000603007c0c */ /* 0x002fe2000e781270 */
[----:B------:R-:W-:Y:S01]  /*8500*/  IMAD.X R7, R10, 0x1, R134, P6 ;  /* 0x000000010a077824 */ /* 0x000fe200030e0686 */
[----:B------:R-:W-:Y:S01]  /*8510*/  SHF.R.S32.HI R11, RZ, 0x8, R11 ;  /* 0x00000008ff0b7819 */ /* 0x000fe2000001140b */
[----:B------:R-:W1:Y:S01]  /*8520*/  LDCU UR6, c[0x0][0x39c] ;  /* 0x00007380ff0677ac */ /* 0x000e620008000800 */
[----:B------:R-:W-:-:S02]  /*8530*/  SHF.R.S32.HI R13, RZ, 0x8, R13 ;  /* 0x00000008ff0d7819 */ /* 0x000fc4000001140d */
[----:B------:R-:W-:Y:S02]  /*8540*/  F2FP.SATFINITE.E4M3.F32.PACK_AB_MERGE_C R99, R99, R98, RZ ;  /* 0x000000626363723e */ /* 0x000fe400048070ff */
[----:B------:R-:W-:Y:S02]  /*8550*/  F2FP.SATFINITE.E4M3.F32.PACK_AB_MERGE_C R37, R37, R36, RZ ;  /* 0x000000242525723e */ /* 0x000fe400048070ff */
[C---:B----4-:R-:W-:Y:S01]  /*8560*/  IADD3 R4, P6, PT, R68.reuse, R135, RZ ;  /* 0x0000008744047210 */ /* 0x050fe20007fde0ff */
[----:B------:R-:W-:Y:S01]  /*8570*/  VIADD R68, R68, UR32 ;  /* 0x0000002044447c36 */ /* 0x000fe20008000000 */
[----:B------:R4:W-:Y:S01]  /*8580*/  @P3 STG.E.U8 desc[UR24][R6.64], R11 ;  /* 0x0000000b06003986 */ /* 0x0009e2000c101118 */
[----:B--2---:R-:W-:Y:S01]  /*8590*/  ISETP.LT.AND P3, PT, R3, UR12, !P1 ;  /* 0x0000000c03007c0c */ /* 0x004fe2000cf61270 */
[----:B------:R-:W2:Y:S01]  /*85a0*/  LDCU UR12, c[0x0][0x398] ;  /* 0x00007300ff0c77ac */ /* 0x000ea20008000800 */
[----:B------:R-:W-:Y:S01]  /*85b0*/  IMAD.X R5, R10, 0x1, R133, P6 ;  /* 0x000000010a057824 */ /* 0x000fe200030e0685 */
[----:B------:R-:W-:-:S02]  /*85c0*/  SHF.R.S32.HI R10, RZ, 0x1f, R68 ;  /* 0x0000001fff0a7819 */ /* 0x000fc40000011444 */
[----:B------:R-:W-:Y:S02]  /*85d0*/  F2FP.SATFINITE.E4M3.F32.PACK_AB_MERGE_C R101, R101, R100, RZ ;  /* 0x000000646565723e */ /* 0x000fe400048070ff */
[----:B------:R1:W-:Y:S01]  /*85e0*/  @P4 STG.E.U8 desc[UR24][R4.64], R13 ;  /* 0x0000000d04004986 */ /* 0x0003e2000c101118 */
[----:B---3--:R-:W-:Y:S01]  /*85f0*/  ISETP.LT.AND P4, PT, R2, UR8, !P1 ;  /* 0x0000000802007c0c */ /* 0x008fe2000cf81270 */
[----:B------:R-:W3:Y:S01]  /*8600*/  LDCU UR8, c[0x0][0x398] ;  /* 0x00007300ff0877ac */ /* 0x000ee20008000800 */
[CC--:B------:R-:W-:Y:S02]  /*8610*/  IADD3 R8, P1, PT, R68.reuse, R132.reuse, RZ ;  /* 0x0000008444087210 */ /* 0x0c0fe40007f3e0ff */
[C---:B----4-:R-:W-:Y:S01]  /*8620*/  IADD3 R6, P6, PT, R68.reuse, R135, RZ ;  /* 0x0000008744067210 */ /* 0x050fe20007fde0ff */
[----:B------:R-:W-:Y:S01]  /*8630*/  VIADD R68, R68, UR32 ;  /* 0x0000002044447c36 */ /* 0x000fe20008000000 */
[----:B------:R-:W-:Y:S01]  /*8640*/  PRMT R11, R35, 0x9910, RZ ;  /* 0x00009910230b7816 */ /* 0x000fe200000000ff */
[----:B------:R-:W-:Y:S01]  /*8650*/  IMAD.X R9, R10, 0x1, R134, P1 ;  /* 0x000000010a097824 */ /* 0x000fe200008e0686 */
[----:B0-----:R-:W-:Y:S01]  /*8660*/  ISETP.GE.AND P1, PT, R12, UR4, PT ;  /* 0x000000040c007c0c */ /* 0x001fe2000bf26270 */
[----:B------:R-:W0:Y:S01]  /*8670*/  LDCU UR4, c[0x0][0x39c] ;  /* 0x00007380ff0477ac */ /* 0x000e220008000800 */
[----:B------:R-:W-:Y:S01]  /*8680*/  IMAD.X R7, R10, 0x1, R133, P6 ;  /* 0x000000010a077824 */ /* 0x000fe200030e0685 */
[----:B------:R-:W-:Y:S01]  /*8690*/  SHF.R.S32.HI R10, RZ, 0x1f, R68 ;  /* 0x0000001fff0a7819 */ /* 0x000fe20000011444 */
[----:B------:R-:W-:Y:S01]  /*86a0*/  VIADD R12, R0, 0x23 ;  /* 0x00000023000c7836 */ /* 0x000fe20000000000 */
[----:B------:R4:W-:Y:S01]  /*86b0*/  @P4 STG.E.U8 desc[UR24][R8.64], R35 ;  /* 0x0000002308004986 */ /* 0x0009e2000c101118 */
[----:B------:R-:W-:Y:S01]  /*86c0*/  ISETP.LT.AND P4, PT, R2, UR11, !P0 ;  /* 0x0000000b02007c0c */ /* 0x000fe2000c781270 */
[----:B------:R-:W2:Y:S01]  /*86d0*/  LDCU UR11, c[0x0][0x398] ;  /* 0x00007300ff0b77ac */ /* 0x000ea20008000800 */
[----:B-1----:R-:W-:Y:S01]  /*86e0*/  PRMT R13, R99, 0x9910, RZ ;  /* 0x00009910630d7816 */ /* 0x002fe200000000ff */
[----:B------:R1:W-:Y:S01]  /*86f0*/  @P3 STG.E.U8 desc[UR24][R6.64], R99 ;  /* 0x0000006306003986 */ /* 0x0003e2000c101118 */
[----:B-----5:R-:W-:Y:S01]  /*8700*/  ISETP.LT.AND P3, PT, R3, UR14, !P0 ;  /* 0x0000000e03007c0c */ /* 0x020fe2000c761270 */
[----:B------:R-:W5:Y:S01]  /*8710*/  LDCU UR14, c[0x0][0x398] ;  /* 0x00007300ff0e77ac */ /* 0x000f620008000800 */
[----:B------:R-:W-:-:S02]  /*8720*/  IADD3 R4, P0, PT, R68, R132, RZ ;  /* 0x0000008444047210 */ /* 0x000fc40007f1e0ff */
[----:B------:R-:W-:Y:S02]  /*8730*/  SHF.R.S32.HI R11, RZ, 0x8, R11 ;  /* 0x00000008ff0b7819 */ /* 0x000fe4000001140b */
[----:B------:R-:W-:Y:S01]  /*8740*/  SHF.R.S32.HI R13, RZ, 0x8, R13 ;  /* 0x00000008ff0d7819 */ /* 0x000fe2000001140d */
[----:B------:R-:W-:Y:S01]  /*8750*/  IMAD.X R5, R10, 0x1, R134, P0 ;  /* 0x000000010a057824 */ /* 0x000fe200000e0686 */
[----:B------:R-:W-:Y:S01]  /*8760*/  F2FP.SATFINITE.E4M3.F32.PACK_AB_MERGE_C R39, R39, R38, RZ ;  /* 0x000000262727723e */ /* 0x000fe200048070ff */
[----:B----4-:R-:W-:Y:S01]  /*8770*/  VIADD R9, R0, 0x24 ;  /* 0x0000002400097836 */ /* 0x010fe20000000000 */
[----:B0-----:R-:W-:Y:S01]  /*8780*/  ISETP.GE.AND P0, PT, R12, UR4, PT ;  /* 0x000000040c007c0c */ /* 0x001fe2000bf06270 */
[----:B------:R-:W0:Y:S01]  /*8790*/  LDCU UR4, c[0x0][0x39c] ;  /* 0x00007380ff0477ac */ /* 0x000e220008000800 */
[C---:B-1----:R-:W-:Y:S01]  /*87a0*/  IADD3 R6, P6, PT, R68.reuse, R135, RZ ;  /* 0x0000008744067210 */ /* 0x042fe20007fde0ff */
[----:B------:R-:W-:Y:S01]  /*87b0*/  VIADD R68, R68, UR32 ;  /* 0x0000002044447c36 */ /* 0x000fe20008000000 */
[----:B------:R1:W-:Y:S01]  /*87c0*/  @P4 STG.E.U8 desc[UR24][R4.64], R11 ;  /* 0x0000000b04004986 */ /* 0x0003e2000c101118 */
[----:B---3--:R-:W-:Y:S01]  /*87d0*/  ISETP.LT.AND P4, PT, R2, UR8, !P2 ;  /* 0x0000000802007c0c */ /* 0x008fe2000d781270 */
[----:B------:R-:W3:Y:S01]  /*87e0*/  LDCU UR8, c[0x0][0x398] ;  /* 0x00007300ff0877ac */ /* 0x000ee20008000800 */
[----:B------:R-:W-:Y:S01]  /*87f0*/  IMAD.X R7, R10, 0x1, R133, P6 ;  /* 0x000000010a077824 */ /* 0x000fe200030e0685 */
[----:B------:R-:W-:Y:S01]  /*8800*/  SHF.R.S32.HI R10, RZ, 0x1f, R68 ;  /* 0x0000001fff0a7819 */ /* 0x000fe20000011444 */
[----:B------:R-:W-:Y:S01]  /*8810*/  VIADD R12, R0, 0x26 ;  /* 0x00000026000c7836 */ /* 0x000fe20000000000 */
[----:B--2---:R-:W-:Y:S01]  /*8820*/  ISETP.LT.AND P6, PT, R3, UR12, !P2 ;  /* 0x0000000c03007c0c */ /* 0x004fe2000d7c1270 */
[----:B------:R-:W2:Y:S01]  /*8830*/  LDCU UR12, c[0x0][0x398] ;  /* 0x00007300ff0c77ac */ /* 0x000ea20008000800 */
[----:B------:R4:W-:Y:S01]  /*8840*/  @P3 STG.E.U8 desc[UR24][R6.64], R13 ;  /* 0x0000000d06003986 */ /* 0x0009e2000c101118 */
[----:B------:R-:W-:-:S02]  /*8850*/  IADD3 R8, P3, PT, R68, R132, RZ ;  /* 0x0000008444087210 */ /* 0x000fc40007f7e0ff */
[----:B------:R-:W-:Y:S01]  /*8860*/  ISETP.GE.AND P2, PT, R9, UR6, PT ;  /* 0x0000000609007c0c */ /* 0x000fe2000bf46270 */
[----:B------:R-:W2:Y:S01]  /*8870*/  LDCU UR6, c[0x0][0x398] ;  /* 0x00007300ff0677ac */ /* 0x000ea20008000800 */
[----:B-1----:R-:W-:Y:S01]  /*8880*/  PRMT R11, R37, 0x9910, RZ ;  /* 0x00009910250b7816 */ /* 0x002fe200000000ff */
[----:B------:R-:W-:Y:S01]  /*8890*/  IMAD.X R9, R10, 0x1, R134, P3 ;  /* 0x000000010a097824 */ /* 0x000fe200018e0686 */
[C---:B------:R-:W-:Y:S01]  /*88a0*/  IADD3 R4, P3, PT, R68.reuse, R135, RZ ;  /* 0x0000008744047210 */ /* 0x040fe20007f7e0ff */
[----:B------:R-:W-:Y:S01]  /*88b0*/  VIADD R68, R68, UR32 ;  /* 0x0000002044447c36 */ /* 0x000fe20008000000 */
[----:B------:R-:W-:Y:S02]  /*88c0*/  SHF.R.S32.HI R11, RZ, 0x8, R11 ;  /* 0x00000008ff0b7819 */ /* 0x000fe4000001140b */
[----:B------:R-:W-:Y:S01]  /*88d0*/  @P4 STG.E.U8 desc[UR24][R8.64], R37 ;  /* 0x0000002508004986 */ /* 0x000fe2000c101118 */
[----:B----4-:R-:W-:Y:S01]  /*88e0*/  VIADD R6, R0, 0x25 ;  /* 0x0000002500067836 */ /* 0x010fe20000000000 */
[----:B------:R-:W-:Y:S01]  /*88f0*/  ISETP.LT.AND P4, PT, R2, UR11, !P5 ;  /* 0x0000000b02007c0c */ /* 0x000fe2000ef81270 */
[----:B------:R-:W-:Y:S01]  /*8900*/  IMAD.X R5, R10, 0x1, R133, P3 ;  /* 0x000000010a057824 */ /* 0x000fe200018e0685 */
[----:B------:R-:W-:Y:S01]  /*8910*/  SHF.R.S32.HI R10, RZ, 0x1f, R68 ;  /* 0x0000001fff0a7819 */ /* 0x000fe20000011444 */
[----:B------:R-:W1:Y:S01]  /*8920*/  LDCU UR11, c[0x0][0x398] ;  /* 0x00007300ff0b77ac */ /* 0x000e620008000800 */
[----:B0-----:R-:W-:-:S02]  /*8930*/  ISETP.GE.AND P3, PT, R6, UR4, PT ;  /* 0x0000000406007c0c */ /* 0x001fc4000bf66270 */
[----:B------:R0:W-:Y:S01]  /*8940*/  @P6 STG.E.U8 desc[UR24][R4.64], R101 ;  /* 0x0000006504006986 */ /* 0x0001e2000c101118 */
[----:B------:R-:W-:Y:S01]  /*8950*/  IADD3 R6, P6, PT, R68, R132, RZ ;  /* 0x0000008444067210 */ /* 0x000fe20007fde0ff */
[----:B------:R-:W4:Y:S01]  /*8960*/  LDCU UR4, c[0x0][0x39c] ;  /* 0x00007380ff0477ac */ /* 0x000f220008000800 */
[----:B--2---:R-:W-:Y:S02]  /*8970*/  ISETP.LT.AND P5, PT, R3, UR6, !P5 ;  /* 0x0000000603007c0c */ /* 0x004fe4000efa1270 */
[----:B------:R-:W-:Y:S01]  /*8980*/  PRMT R13, R101, 0x9910, RZ ;  /* 0x00009910650d7816 */ /* 0x000fe200000000ff */
[----:B------:R-:W-:Y:S01]  /*8990*/  IMAD.X R7, R10, 0x1, R134, P6 ;  /* 0x000000010a077824 */ /* 0x000fe200030e0686 */
[----:B------:R-:W-:Y:S01]  /*89a0*/  F2FP.SATFINITE.E4M3.F32.PACK_AB_MERGE_C R103, R103, R102, RZ ;  /* 0x000000666767723e */ /* 0x000fe200048070ff */
[----:B------:R-:W2:Y:S01]  /*89b0*/  LDCU UR6, c[0x0][0x39c] ;  /* 0x00007380ff0677ac */ /* 0x000ea20008000800 */
[----:B------:R-:W-:Y:S02]  /*89c0*/  SHF.R.S32.HI R13, RZ, 0x8, R13 ;  /* 0x00000008ff0d7819 */ /* 0x000fe4000001140d */
[----:B------:R1:W-:Y:S01]  /*89d0*/  @P4 STG.E.U8 desc[UR24][R6.64], R11 ;  /* 0x0000000b06004986 */ /* 0x0003e2000c101118 */
[C---:B0-----:R-:W-:Y:S01]  /*89e0*/  IADD3 R4, P6, PT, R68.reuse, R135, RZ ;  /* 0x0000008744047210 */ /* 0x041fe20007fde0ff */
[----:B------:R-:W-:Y:S01]  /*89f0*/  VIADD R68, R68, UR32 ;  /* 0x0000002044447c36 */ /* 0x000fe20008000000 */
[----:B------:R-:W-:Y:S01]  /*8a00*/  ISETP.LT.AND P4, PT, R3, UR12, !P1 ;  /* 0x0000000c03007c0c */ /* 0x000fe2000cf81270 */
[----:B------:R-:W0:Y:S01]  /*8a10*/  LDCU UR12, c[0x0][0x398] ;  /* 0x00007300ff0c77ac */ /* 0x000e220008000800 */
[----:B------:R-:W-:Y:S01]  /*8a20*/  F2FP.SATFINITE.E4M3.F32.PACK_AB_MERGE_C R41, R41, R40, RZ ;  /* 0x000000282929723e */ /* 0x000fe200048070ff */
[----:B------:R-:W-:Y:S01]  /*8a30*/  IMAD.X R5, R10, 0x1, R133, P6 ;  /* 0x000000010a057824 */ /* 0x000fe200030e0685 */
[----:B------:R-:W-:-:S02]  /*8a40*/  SHF.R.S32.HI R10, RZ, 0x1f, R68 ;  /* 0x0000001fff0a7819 */ /* 0x000fc40000011444 */
[----:B------:R-:W-:Y:S02]  /*8a50*/  F2FP.SATFINITE.E4M3.F32.PACK_AB_MERGE_C R105, R105, R104, RZ ;  /* 0x000000686969723e */ /* 0x000fe400048070ff */
[----:B------:R0:W-:Y:S01]  /*8a60*/  @P5 STG.E.U8 desc[UR24][R4.64], R13 ;  /* 0x0000000d04005986 */ /* 0x0001e2000c101118 */
[----:B---3--:R-:W-:Y:S01]  /*8a70*/  ISETP.LT.AND P5, PT, R2, UR8, !P1 ;  /* 0x0000000802007c0c */ /* 0x008fe2000cfa1270 */
[----:B------:R-:W3:Y:S01]  /*8a80*/  LDCU UR8, c[0x0][0x398] ;  /* 0x00007300ff0877ac */ /* 0x000ee20008000800 */
[CC--:B------:R-:W-:Y:S02]  /*8a90*/  IADD3 R8, P1, PT, R68.reuse, R132.reuse, RZ ;  /* 0x0000008444087210 */ /* 0x0c0fe40007f3e0ff */
[C---:B-1----:R-:W-:Y:S01]  /*8aa0*/  IADD3 R6, P6, PT, R68.reuse, R135, RZ ;  /* 0x0000008744067210 */ /* 0x042fe20007fde0ff */
[----:B------:R-:W-:Y:S01]  /*8ab0*/  VIADD R68, R68, UR32 ;  /* 0x0000002044447c36 */ /* 0x000fe20008000000 */
[----:B------:R-:W-:Y:S01]  /*8ac0*/  PRMT R11, R39, 0x9910, RZ ;  /* 0x00009910270b7816 */ /* 0x000fe200000000ff */
[----:B------:R-:W-:Y:S01]  /*8ad0*/  IMAD.X R9, R10, 0x1, R134, P1 ;  /* 0x000000010a097824 */ /* 0x000fe200008e0686 */
[----:B----4-:R-:W-:Y:S01]  /*8ae0*/  ISETP.GE.AND P1, PT, R12, UR4, PT ;  /* 0x000000040c007c0c */ /* 0x010fe2000bf26270 */
[----:B------:R-:W1:Y:S01]  /*8af0*/  LDCU UR4, c[0x0][0x39c] ;  /* 0x00007380ff0477ac */ /* 0x000e620008000800 */
[----:B------:R-:W-:Y:S01]  /*8b00*/  IMAD.X R7, R10, 0x1, R133, P6 ;  /* 0x000000010a077824 */ /* 0x000fe200030e0685 */
[----:B------:R-:W-:Y:S01]  /*8b10*/  SHF.R.S32.HI R10, RZ, 0x1f, R68 ;  /* 0x0000001fff0a7819 */ /* 0x000fe20000011444 */
[----:B------:R-:W-:Y:S01]  /*8b20*/  VIADD R12, R0, 0x27 ;  /* 0x00000027000c7836 */ /* 0x000fe20000000000 */
[----:B------:R4:W-:Y:S01]  /*8b30*/  @P5 STG.E.U8 desc[UR24][R8.64], R39 ;  /* 0x0000002708005986 */ /* 0x0009e2000c101118 */
[----:B------:R-:W-:Y:S01]  /*8b40*/  ISETP.LT.AND P5, PT, R2, UR11, !P0 ;  /* 0x0000000b02007c0c */ /* 0x000fe2000c7a1270 */
[----:B------:R-:W2:Y:S01]  /*8b50*/  LDCU UR11, c[0x0][0x398] ;  /* 0x00007300ff0b77ac */ /* 0x000ea20008000800 */
[----:B0-----:R-:W-:Y:S01]  /*8b60*/  PRMT R13, R103, 0x9910, RZ ;  /* 0x00009910670d7816 */ /* 0x001fe200000000ff */
        /* <DEDUP_REMOVED lines=9> */
[----:B-1----:R-:W-:Y:S01]  /*8c00*/  ISETP.GE.AND P0, PT, R12, UR4, PT ;  /* 0x000000040c007c0c */ /* 0x002fe2000bf06270 */
[----:B------:R-:W1:Y:S01]  /*8c10*/  LDCU UR4, c[0x0][0x39c] ;  /* 0x00007380ff0477ac */ /* 0x000e620008000800 */
[C---:B0-----:R-:W-:Y:S01]  /*8c20*/  IADD3 R6, P6, PT, R68.reuse, R135, RZ ;  /* 0x0000008744067210 */ /* 0x041fe20007fde0ff */
[----:B------:R-:W-:Y:S01]  /*8c30*/  VIADD R68, R68, UR32 ;  /* 0x0000002044447c36 */ /* 0x000fe20008000000 */
[----:B------:R0:W-:Y:S01]  /*8c40*/  @P5 STG.E.U8 desc[UR24][R4.64], R11 ;  /* 0x0000000b04005986 */ /* 0x0001e2000c101118 */
[----:B---3--:R-:W-:Y:S01]  /*8c50*/  ISETP.LT.AND P5, PT, R2, UR8, !P2 ;  /* 0x0000000802007c0c */ /* 0x008fe2000d7a1270 */
[----:B------:R-:W3:Y:S01]  /*8c60*/  LDCU UR8, c[0x0][0x398] ;  /* 0x00007300ff0877ac */ /* 0x000ee20008000800 */
[----:B------:R-:W-:Y:S01]  /*8c70*/  IMAD.X R7, R10, 0x1, R133, P6 ;  /* 0x000000010a077824 */ /* 0x000fe200030e0685 */
[----:B------:R-:W-:Y:S01]  /*8c80*/  SHF.R.S32.HI R10, RZ, 0x1f, R68 ;  /* 0x0000001fff0a7819 */ /* 0x000fe20000011444 */
[----:B------:R-:W-:Y:S01]  /*8c90*/  VIADD R12, R0, 0x2a ;  /* 0x0000002a000c7836 */ /* 0x000fe20000000000 */
[----:B------:R-:W-:Y:S01]  /*8ca0*/  ISETP.LT.AND P6, PT, R3, UR12, !P2 ;  /* 0x0000000c03007c0c */ /* 0x000fe2000d7c1270 */
[----:B------:R-:W4:Y:S01]  /*8cb0*/  LDCU UR12, c[0x0][0x398] ;  /* 0x00007300ff0c77ac */ /* 0x000f220008000800 */
[----:B------:R1:W-:Y:S01]  /*8cc0*/  @P4 STG.E.U8 desc[UR24][R6.64], R13 ;  /* 0x0000000d06004986 */ /* 0x0003e2000c101118 */
[----:B------:R-:W-:-:S02]  /*8cd0*/  IADD3 R8, P4, PT, R68, R132, RZ ;  /* 0x0000008444087210 */ /* 0x000fc40007f9e0ff */
[----:B--2---:R-:W-:Y:S01]  /*8ce0*/  ISETP.GE.AND P2, PT, R9, UR6, PT ;  /* 0x0000000609007c0c */ /* 0x004fe2000bf46270 */
[----:B------:R-:W2:Y:S01]  /*8cf0*/  LDCU UR6, c[0x0][0x398] ;  /* 0x00007300ff0677ac */ /* 0x000ea20008000800 */
[----:B0-----:R-:W-:Y:S01]  /*8d00*/  PRMT R11, R41, 0x9910, RZ ;  /* 0x00009910290b7816 */ /* 0x001fe200000000ff */
[----:B------:R-:W-:Y:S01]  /*8d10*/  IMAD.X R9, R10, 0x1, R134, P4 ;  /* 0x000000010a097824 */ /* 0x000fe200020e0686 */
[C---:B------:R-:W-:Y:S01]  /*8d20*/  IADD3 R4, P4, PT, R68.reuse, R135, RZ ;  /* 0x0000008744047210 */ /* 0x040fe20007f9e0ff */
[----:B------:R-:W-:Y:S01]  /*8d30*/  VIADD R68, R68, UR32 ;  /* 0x0000002044447c36 */ /* 0x000fe20008000000 */
[----:B------:R-:W-:Y:S02]  /*8d40*/  SHF.R.S32.HI R11, RZ, 0x8, R11 ;  /* 0x00000008ff0b7819 */ /* 0x000fe4000001140b */
[----:B------:R-:W-:Y:S01]  /*8d50*/  @P5 STG.E.U8 desc[UR24][R8.64], R41 ;  /* 0x0000002908005986 */ /* 0x000fe2000c101118 */
[----:B-1----:R-:W-:Y:S01]  /*8d60*/  VIADD R6, R0, 0x29 ;  /* 0x0000002900067836 */ /* 0x002fe20000000000 */
[----:B------:R-:W-:Y:S01]  /*8d70*/  ISETP.LT.AND P5, PT, R2, UR11, !P3 ;  /* 0x0000000b02007c0c */ /* 0x000fe2000dfa1270 */
[----:B------:R-:W-:Y:S01]  /*8d80*/  IMAD.X R5, R10, 0x1, R133, P4 ;  /* 0x000000010a057824 */ /* 0x000fe200020e0685 */
[----:B------:R-:W-:Y:S01]  /*8d90*/  SHF.R.S32.HI R10, RZ, 0x1f, R68 ;  /* 0x0000001fff0a7819 */ /* 0x000fe20000011444 */
[----:B------:R-:W0:Y:S01]  /*8da0*/  LDCU UR11, c[0x0][0x398] ;  /* 0x00007300ff0b77ac */ /* 0x000e220008000800 */
[----:B------:R-:W-:-:S02]  /*8db0*/  ISETP.GE.AND P4, PT, R6, UR4, PT ;  /* 0x0000000406007c0c */ /* 0x000fc4000bf86270 */
[----:B------:R1:W-:Y:S01]  /*8dc0*/  @P6 STG.E.U8 desc[UR24][R4.64], R105 ;  /* 0x0000006904006986 */ /* 0x0003e2000c101118 */
[----:B------:R-:W-:Y:S01]  /*8dd0*/  IADD3 R6, P6, PT, R68, R132, RZ ;  /* 0x0000008444067210 */ /* 0x000fe20007fde0ff */
[----:B------:R-:W0:Y:S01]  /*8de0*/  LDCU UR4, c[0x0][0x39c] ;  /* 0x00007380ff0477ac */ /* 0x000e220008000800 */
[----:B--2---:R-:W-:Y:S02]  /*8df0*/  ISETP.LT.AND P3, PT, R3, UR6, !P3 ;  /* 0x0000000603007c0c */ /* 0x004fe4000df61270 */
[----:B------:R-:W-:Y:S01]  /*8e00*/  PRMT R13, R105, 0x9910, RZ ;  /* 0x00009910690d7816 */ /* 0x000fe200000000ff */
[----:B------:R-:W-:Y:S01]  /*8e10*/  IMAD.X R7, R10, 0x1, R134, P6 ;  /* 0x000000010a077824 */ /* 0x000fe200030e0686 */
[----:B------:R-:W-:Y:S01]  /*8e20*/  F2FP.SATFINITE.E4M3.F32.PACK_AB_MERGE_C R107, R107, R106, RZ ;  /* 0x0000006a6b6b723e */ /* 0x000fe200048070ff */
[----:B------:R-:W2:Y:S01]  /*8e30*/  LDCU UR6, c[0x0][0x39c] ;  /* 0x00007380ff0677ac */ /* 0x000ea20008000800 */
[----:B------:R-:W-:Y:S02]  /*8e40*/  SHF.R.S32.HI R13, RZ, 0x8, R13 ;  /* 0x00000008ff0d7819 */ /* 0x000fe4000001140d */
[----:B------:R0:W-:Y:S01]  /*8e50*/  @P5 STG.E.U8 desc[UR24][R6.64], R11 ;  /* 0x0000000b06005986 */ /* 0x0001e2000c101118 */
[C---:B-1----:R-:W-:Y:S01]  /*8e60*/  IADD3 R4, P6, PT, R68.reuse, R135, RZ ;  /* 0x0000008744047210 */ /* 0x042fe20007fde0ff */
[----:B------:R-:W-:Y:S01]  /*8e70*/  VIADD R68, R68, UR32 ;  /* 0x0000002044447c36 */ /* 0x000fe20008000000 */
[----:B---3--:R-:W-:Y:S01]  /*8e80*/  ISETP.LT.AND P5, PT, R2, UR8, !P1 ;  /* 0x0000000802007c0c */ /* 0x008fe2000cfa1270 */
[----:B------:R-:W1:Y:S01]  /*8e90*/  LDCU UR8, c[0x0][0x398] ;  /* 0x00007300ff0877ac */ /* 0x000e620008000800 */
[----:B------:R-:W-:Y:S01]  /*8ea0*/  PRMT R15, R107, 0x9910, RZ ;  /* 0x000099106b0f7816 */ /* 0x000fe200000000ff */
[----:B------:R-:W-:Y:S01]  /*8eb0*/  IMAD.X R5, R10, 0x1, R133, P6 ;  /* 0x000000010a057824 */ /* 0x000fe200030e0685 */
[----:B------:R-:W-:-:S02]  /*8ec0*/  SHF.R.S32.HI R10, RZ, 0x1f, R68 ;  /* 0x0000001fff0a7819 */ /* 0x000fc40000011444 */
[----:B------:R-:W-:Y:S02]  /*8ed0*/  SHF.R.S32.HI R15, RZ, 0x8, R15 ;  /* 0x00000008ff0f7819 */ /* 0x000fe4000001140f */
[----:B------:R3:W-:Y:S01]  /*8ee0*/  @P3 STG.E.U8 desc[UR24][R4.64], R13 ;  /* 0x0000000d04003986 */ /* 0x0007e2000c101118 */
[----:B----4-:R-:W-:Y:S01]  /*8ef0*/  ISETP.LT.AND P3, PT, R3, UR12, !P1 ;  /* 0x0000000c03007c0c */ /* 0x010fe2000cf61270 */
[----:B------:R-:W4:Y:S01]  /*8f00*/  LDCU UR12, c[0x0][0x398] ;  /* 0x00007300ff0c77ac */ /* 0x000f220008000800 */
[----:B------:R-:W-:Y:S01]  /*8f10*/  IADD3 R8, P1, PT, R68, R132, RZ ;  /* 0x0000008444087210 */ /* 0x000fe20007f3e0ff */
[----:B0-----:R-:W-:Y:S01]  /*8f20*/  VIADD R11, R0, 0x2b ;  /* 0x0000002b000b7836 */ /* 0x001fe20000000000 */
[C---:B------:R-:W-:Y:S01]  /*8f30*/  IADD3 R6, P6, PT, R68.reuse, R135, RZ ;  /* 0x0000008744067210 */ /* 0x040fe20007fde0ff */
[----:B------:R-:W-:Y:S01]  /*8f40*/  VIADD R68, R68, UR32 ;  /* 0x0000002044447c36 */ /* 0x000fe20008000000 */
[----:B------:R-:W-:Y:S01]  /*8f50*/  F2FP.SATFINITE.E4M3.F32.PACK_AB_MERGE_C R45, R45, R44, RZ ;  /* 0x0000002c2d2d723e */ /* 0x000fe200048070ff */
[----:B------:R-:W-:Y:S01]  /*8f60*/  IMAD.X R9, R10, 0x1, R134, P1 ;  /* 0x000000010a097824 */ /* 0x000fe200008e0686 */
[----:B------:R-:W-:Y:S01]  /*8f70*/  ISETP.GE.AND P1, PT, R12, UR4, PT ;  /* 0x000000040c007c0c */ /* 0x000fe2000bf26270 */
[----:B------:R-:W-:Y:S01]  /*8f80*/  IMAD.X R7, R10, 0x1, R133, P6 ;  /* 0x000000010a077824 */ /* 0x000fe200030e0685 */
[----:B------:R-:W0:Y:S01]  /*8f90*/  LDCU UR4, c[0x0][0x39c] ;  /* 0x00007380ff0477ac */ /* 0x000e220008000800 */
[----:B------:R-:W-:Y:S01]  /*8fa0*/  SHF.R.S32.HI R10, RZ, 0x1f, R68 ;  /* 0x0000001fff0a7819 */ /* 0x000fe20000011444 */
[----:B------:R-:W-:Y:S01]  /*8fb0*/  @P5 STG.E.U8 desc[UR24][R8.64], R43 ;  /* 0x0000002b08005986 */ /* 0x000fe2000c101118 */
[----:B------:R-:W-:Y:S01]  /*8fc0*/  ISETP.LT.AND P5, PT, R2, UR11, !P0 ;  /* 0x0000000b02007c0c */ /* 0x000fe2000c7a1270 */
[----:B------:R-:W0:Y:S01]  /*8fd0*/  LDCU UR11, c[0x0][0x398] ;  /* 0x00007300ff0b77ac */ /* 0x000e220008000800 */
[----:B---3--:R-:W-:Y:S01]  /*8fe0*/  PRMT R13, R43, 0x9910, RZ ;  /* 0x000099102b0d7816 */ /* 0x008fe200000000ff */
[----:B------:R3:W-:Y:S01]  /*8ff0*/  @P3 STG.E.U8 desc[UR24][R6.64], R107 ;  /* 0x0000006b06003986 */ /* 0x0007e2000c101118 */
[----:B-----5:R-:W-:Y:S01]  /*9000*/  ISETP.LT.AND P3, PT, R3, UR14, !P0 ;  /* 0x0000000e03007c0c */ /* 0x020fe2000c761270 */
[----:B------:R-:W5:Y:S01]  /*9010*/  LDCU UR14, c[0x0][0x398] ;  /* 0x00007300ff0e77ac */ /* 0x000f620008000800 */
[----:B------:R-:W-:Y:S01]  /*9020*/  IADD3 R4, P0, PT, R68, R132, RZ ;  /* 0x0000008444047210 */ /* 0x000fe20007f1e0ff */
[----:B------:R-:W-:Y:S01]  /*9030*/  VIADD R12, R0, 0x2c ;  /* 0x0000002c000c7836 */ /* 0x000fe20000000000 */
[----:B------:R-:W-:-:S02]  /*9040*/  SHF.R.S32.HI R13, RZ, 0x8, R13 ;  /* 0x00000008ff0d7819 */ /* 0x000fc4000001140d */
[----:B------:R-:W-:Y:S01]  /*9050*/  F2FP.SATFINITE.E4M3.F32.PACK_AB_MERGE_C R109, R109, R108, RZ ;  /* 0x0000006c6d6d723e */ /* 0x000fe200048070ff */
[----:B------:R-:W-:Y:S01]  /*9060*/  IMAD.X R5, R10, 0x1, R134, P0 ;  /* 0x000000010a057824 */ /* 0x000fe200000e0686 */
[----:B------:R-:W-:Y:S02]  /*9070*/  F2FP.SATFINITE.E4M3.F32.PACK_AB_MERGE_C R47, R47, R46, RZ ;  /* 0x0000002e2f2f723e */ /* 0x000fe400048070ff */
[----:B------:R-:W-:Y:S02]  /*9080*/  F2FP.SATFINITE.E4M3.F32.PACK_AB_MERGE_C R111, R111, R110, RZ ;  /* 0x0000006e6f6f723e */ /* 0x000fe400048070ff */
[C---:B---3--:R-:W-:Y:S01]  /*9090*/  IADD3 R6, P6, PT, R68.reuse, R135, RZ ;  /* 0x0000008744067210 */ /* 0x048fe20007fde0ff */
[----:B------:R-:W-:Y:S01]  /*90a0*/  VIADD R68, R68, UR32 ;  /* 0x0000002044447c36 */ /* 0x000fe20008000000 */
[----:B------:R3:W-:Y:S01]  /*90b0*/  @P5 STG.E.U8 desc[UR24][R4.64], R13 ;  /* 0x0000000d04005986 */ /* 0x0007e2000c101118 */
[----:B-1----:R-:W-:Y:S01]  /*90c0*/  ISETP.LT.AND P5, PT, R2, UR8, !P2 ;  /* 0x0000000802007c0c */ /* 0x002fe2000d7a1270 */
[----:B------:R-:W1:Y:S01]  /*90d0*/  LDCU UR8, c[0x0][0x398] ;  /* 0x00007300ff0877ac */ /* 0x000e620008000800 */
[----:B------:R-:W-:Y:S01]  /*90e0*/  IMAD.X R7, R10, 0x1, R133, P6 ;  /* 0x000000010a077824 */ /* 0x000fe200030e0685 */
[----:B0-----:R-:W-:-:S02]  /*90f0*/  ISETP.GE.AND P0, PT, R11, UR4, PT ;  /* 0x000000040b007c0c */ /* 0x001fc4000bf06270 */
[----:B------:R-:W-:Y:S01]  /*9100*/  SHF.R.S32.HI R11, RZ, 0x1f, R68 ;  /* 0x0000001fff0b7819 */ /* 0x000fe20000011444 */
[----:B------:R-:W0:Y:S01]  /*9110*/  LDCU UR4, c[0x0][0x39c] ;  /* 0x00007380ff0477ac */ /* 0x000e220008000800 */
[----:B------:R1:W-:Y:S01]  /*9120*/  @P3 STG.E.U8 desc[UR24][R6.64], R15 ;  /* 0x0000000f06003986 */ /* 0x0003e2000c101118 */
[CC--:B------:R-:W-:Y:S02]  /*9130*/  IADD3 R8, P3, PT, R68.reuse, R132.reuse, RZ ;  /* 0x0000008444087210 */ /* 0x0c0fe40007f7e0ff */
[----:B----4-:R-:W-:Y:S01]  /*9140*/  ISETP.LT.AND P2, PT, R3, UR12, !P2 ;  /* 0x0000000c03007c0c */ /* 0x010fe2000d741270 */
[----:B------:R-:W4:Y:S01]  /*9150*/  LDCU UR12, c[0x0][0x398] ;  /* 0x00007300ff0c77ac */ /* 0x000f220008000800 */
[----:B------:R-:W-:Y:S01]  /*9160*/  IADD3 R10, P6, PT, R68, R135, RZ ;  /* 0x00000087440a7210 */ /* 0x000fe20007fde0ff */
[C---:B------:R-:W-:Y:S01]  /*9170*/  IMAD.X R9, R11.reuse, 0x1, R134, P3 ;  /* 0x000000010b097824 */ /* 0x040fe200018e0686 */
[----:B--2---:R-:W-:Y:S01]  /*9180*/  ISETP.GE.AND P3, PT, R12, UR6, PT ;  /* 0x000000060c007c0c */ /* 0x004fe2000bf66270 */
[----:B------:R-:W-:Y:S01]  /*9190*/  VIADD R68, R68, UR32 ;  /* 0x0000002044447c36 */ /* 0x000fe20008000000 */
[----:B------:R-:W2:Y:S01]  /*91a0*/  LDCU UR6, c[0x0][0x39c] ;  /* 0x00007380ff0677ac */ /* 0x000ea20008000800 */
[----:B------:R-:W-:Y:S01]  /*91b0*/  IMAD.X R11, R11, 0x1, R133, P6 ;  /* 0x000000010b0b7824 */ /* 0x000fe200030e0685 */
[----:B------:R-:W-:Y:S01]  /*91c0*/  @P5 STG.E.U8 desc[UR24][R8.64], R45 ;  /* 0x0000002d08005986 */ /* 0x000fe2000c101118 */
[----:B------:R-:W-:Y:S01]  /*91d0*/  ISETP.LT.AND P5, PT, R2, UR11, !P4 ;  /* 0x0000000b02007c0c */ /* 0x000fe2000e7a1270 */
[----:B---3--:R-:W-:Y:S01]  /*91e0*/  VIADD R5, R0, 0x2d ;  /* 0x0000002d00057836 */ /* 0x008fe20000000000 */
[----:B-1----:R-:W-:Y:S01]  /*91f0*/  SHF.R.S32.HI R7, RZ, 0x1f, R68 ;  /* 0x0000001fff077819 */ /* 0x002fe20000011444 */
[----:B------:R-:W1:Y:S01]  /*9200*/  LDCU UR11, c[0x0][0x398] ;  /* 0x00007300ff0b77ac */ /* 0x000e620008000800 */
[----:B------:R-:W-:Y:S01]  /*9210*/  IADD3 R4, P6, PT, R68, R132, RZ ;  /* 0x0000008444047210 */ /* 0x000fe20007fde0ff */
[----:B------:R3:W-:Y:S01]  /*9220*/  @P2 STG.E.U8 desc[UR24][R10.64], R109 ;  /* 0x0000006d0a002986 */ /* 0x0007e2000c101118 */
[----:B------:R-:W-:-:S02]  /*9230*/  PRMT R6, R45, 0x9910, RZ ;  /* 0x000099102d067816 */ /* 0x000fc400000000ff */
[----:B0-----:R-:W-:Y:S01]  /*9240*/  ISETP.GE.AND P2, PT, R5, UR4, PT ;  /* 0x0000000405007c0c */ /* 0x001fe2000bf46270 */
[----:B------:R-:W-:Y:S01]  /*9250*/  IMAD.X R5, R7, 0x1, R134, P6 ;  /* 0x0000000107057824 */ /* 0x000fe200030e0686 */
[----:B------:R-:W0:Y:S01]  /*9260*/  LDCU UR4, c[0x0][0x39c] ;  /* 0x00007380ff0477ac */ /* 0x000e220008000800 */
[----:B------:R-:W-:Y:S02]  /*9270*/  ISETP.LT.AND P4, PT, R3, UR8, !P4 ;  /* 0x0000000803007c0c */ /* 0x000fe4000e781270 */
[----:B----4-:R-:W-:Y:S01]  /*9280*/  ISETP.LT.AND P6, PT, R2, UR12, !P1 ;  /* 0x0000000c02007c0c */ /* 0x010fe2000cfc1270 */
[----:B------:R-:W4:Y:S01]  /*9290*/  LDCU UR8, c[0x0][0x398] ;  /* 0x00007300ff0877ac */ /* 0x000f220008000800 */
[----:B------:R-:W-:Y:S02]  /*92a0*/  PRMT R13, R109, 0x9910, RZ ;  /* 0x000099106d0d7816 */ /* 0x000fe400000000ff */
[----:B---3--:R-:W-:Y:S01]  /*92b0*/  SHF.R.S32.HI R11, RZ, 0x8, R6 ;  /* 0x00000008ff0b7819 */ /* 0x008fe20000011406 */
[----:B------:R-:W3:Y:S01]  /*92c0*/  LDCU UR12, c[0x0][0x398] ;  /* 0x00007300ff0c77ac */ /* 0x000ee20008000800 */
[----:B------:R-:W-:-:S02]  /*92d0*/  SHF.R.S32.HI R13, RZ, 0x8, R13 ;  /* 0x00000008ff0d7819 */ /* 0x000fc4000001140d */
[----:B------:R-:W-:Y:S01]  /*92e0*/  F2FP.SATFINITE.E4M3.F32.PACK_AB_MERGE_C R49, R49, R48, RZ ;  /* 0x000000303131723e */ /* 0x000fe200048070ff */
[----:B------:R0:W-:Y:S01]  /*92f0*/  @P5 STG.E.U8 desc[UR24][R4.64], R11 ;  /* 0x0000000b04005986 */ /* 0x0001e2000c101118 */
[C---:B------:R-:W-:Y:S01]  /*9300*/  IADD3 R6, P5, PT, R68.reuse, R135, RZ ;  /* 0x0000008744067210 */ /* 0x040fe20007fbe0ff */
[----:B------:R-:W-:Y:S01]  /*9310*/  VIADD R68, R68, UR32 ;  /* 0x0000002044447c36 */ /* 0x000fe20008000000 */
[----:B------:R-:W-:Y:S02]  /*9320*/  F2FP.SATFINITE.E4M3.F32.PACK_AB_MERGE_C R113, R113, R112, RZ ;  /* 0x000000707171723e */ /* 0x000fe400048070ff */
[----:B------:R-:W-:Y:S01]  /*9330*/  F2FP.SATFINITE.E4M3.F32.PACK_AB_MERGE_C R51, R51, R50, RZ ;  /* 0x000000323333723e */ /* 0x000fe200048070ff */
[----:B------:R-:W-:Y:S01]  /*9340*/  IMAD.X R7, R7, 0x1, R133, P5 ;  /* 0x0000000107077824 */ /* 0x000fe200028e0685 */
[----:B------:R-:W-:Y:S02]  /*9350*/  SHF.R.S32.HI R10, RZ, 0x1f, R68 ;  /* 0x0000001fff0a7819 */ /* 0x000fe40000011444 */
[----:B------:R-:W-:-:S02]  /*9360*/  IADD3 R8, P5, PT, R68, R132, RZ ;  /* 0x0000008444087210 */ /* 0x000fc40007fbe0ff */
[----:B------:R-:W-:Y:S01]  /*9370*/  @P4 STG.E.U8 desc[UR24][R6.64], R13 ;  /* 0x0000000d06004986 */ /* 0x000fe2000c101118 */
[----:B0-----:R-:W-:Y:S01]  /*9380*/  VIADD R4, R0, 0x2e ;  /* 0x0000002e00047836 */ /* 0x001fe20000000000 */
[----:B------:R-:W-:Y:S01]  /*9390*/  PRMT R11, R47, 0x9910, RZ ;  /* 0x000099102f0b7816 */ /* 0x000fe200000000ff */
[----:B------:R-:W-:Y:S01]  /*93a0*/  IMAD.X R9, R10, 0x1, R134, P5 ;  /* 0x000000010a097824 */ /* 0x000fe200028e0686 */
[----:B-----5:R-:W-:Y:S01]  /*93b0*/  ISETP.LT.AND P5, PT, R3, UR14, !P1 ;  /* 0x0000000e03007c0c */ /* 0x020fe2000cfa1270 */
[----:B------:R-:W-:Y:S01]  /*93c0*/  VIADD R5, R0, 0x2f ;  /* 0x0000002f00057836 */ /* 0x000fe20000000000 */
[----:B------:R-:W-:Y:S01]  /*93d0*/  ISETP.GE.AND P4, PT, R4, UR4, PT ;  /* 0x0000000404007c0c */ /* 0x000fe2000bf86270 */
[----:B------:R-:W0:Y:S01]  /*93e0*/  LDCU UR4, c[0x0][0x39c] ;  /* 0x00007380ff0477ac */ /* 0x000e220008000800 */
[----:B------:R5:W-:Y:S01]  /*93f0*/  @P6 STG.E.U8 desc[UR24][R8.64], R47 ;  /* 0x0000002f08006986 */ /* 0x000be2000c101118 */
[C---:B------:R-:W-:Y:S01]  /*9400*/  IADD3 R4, P6, PT, R68.reuse, R135, RZ ;  /* 0x0000008744047210 */ /* 0x040fe20007fde0ff */
[----:B------:R-:W-:Y:S01]  /*9410*/  VIADD R68, R68, UR32 ;  /* 0x0000002044447c36 */ /* 0x000fe20008000000 */
[----:B--2---:R-:W-:Y:S01]  /*9420*/  ISETP.GE.AND P1, PT, R5, UR6, PT ;  /* 0x0000000605007c0c */ /* 0x004fe2000bf26270 */
[----:B------:R-:W2:Y:S01]  /*9430*/  LDCU UR6, c[0x0][0x398] ;  /* 0x00007300ff0677ac */ /* 0x000ea20008000800 */
[----:B------:R-:W-:Y:S01]  /*9440*/  SHF.R.S32.HI R11, RZ, 0x8, R11 ;  /* 0x00000008ff0b7819 */ /* 0x000fe2000001140b */
[----:B------:R-:W-:Y:S01]  /*9450*/  IMAD.X R5, R10, 0x1, R133, P6 ;  /* 0x000000010a057824 */ /* 0x000fe200030e0685 */
[----:B-1----:R-:W-:Y:S01]  /*9460*/  ISETP.LT.AND P6, PT, R2, UR11, !P0 ;  /* 0x0000000b02007c0c */ /* 0x002fe2000c7c1270 */
[----:B------:R-:W1:Y:S01]  /*9470*/  LDCU UR11, c[0x0][0x398] ;  /* 0x00007300ff0b77ac */ /* 0x000e620008000800 */
[----:B----4-:R-:W-:-:S02]  /*9480*/  ISETP.LT.AND P0, PT, R3, UR8, !P0 ;  /* 0x0000000803007c0c */ /* 0x010fc4000c701270 */
[----:B------:R4:W-:Y:S01]  /*9490*/  @P5 STG.E.U8 desc[UR24][R4.64], R111 ;  /* 0x0000006f04005986 */ /* 0x0009e2000c101118 */
[----:B-----5:R-:W-:Y:S01]  /*94a0*/  SHF.R.S32.HI R8, RZ, 0x1f, R68 ;  /* 0x0000001fff087819 */ /* 0x020fe20000011444 */
[----:B------:R-:W5:Y:S01]  /*94b0*/  LDCU UR8, c[0x0][0x398] ;  /* 0x00007300ff0877ac */ /* 0x000f620008000800 */
[----:B------:R-:W-:Y:S02]  /*94c0*/  IADD3 R6, P5, PT, R68, R132, RZ ;  /* 0x0000008444067210 */ /* 0x000fe40007fbe0ff */
[----:B------:R-:W-:Y:S02]  /*94d0*/  PRMT R13, R111, 0x9910, RZ ;  /* 0x000099106f0d7816 */ /* 0x000fe400000000ff */
[----:B------:R-:W-:Y:S01]  /*94e0*/  F2FP.SATFINITE.E4M3.F32.PACK_AB_MERGE_C R115, R115, R114, RZ ;  /* 0x000000727373723e */ /* 0x000fe200048070ff */
[----:B------:R-:W-:Y:S01]  /*94f0*/  IMAD.X R7, R8, 0x1, R134, P5 ;  /* 0x0000000108077824 */ /* 0x000fe200028e0686 */
[----:B------:R-:W-:Y:S02]  /*9500*/  SHF.R.S32.HI R13, RZ, 0x8, R13 ;  /* 0x00000008ff0d7819 */ /* 0x000fe4000001140d */
[----:B--2---:R-:W-:Y:S01]  /*9510*/  ISETP.LT.AND P5, PT, R2, UR6, !P3 ;  /* 0x0000000602007c0c */ /* 0x004fe2000dfa1270 */
[----:B------:R-:W2:Y:S01]  /*9520*/  LDCU UR6, c[0x0][0x398] ;  /* 0x00007300ff0677ac */ /* 0x000ea20008000800 */
[----:B------:R0:W-:Y:S01]  /*9530*/  @P6 STG.E.U8 desc[UR24][R6.64], R11 ;  /* 0x0000000b06006986 */ /* 0x0001e2000c101118 */
[C---:B----4-:R-:W-:Y:S01]  /*9540*/  IADD3 R4, P6, PT, R68.reuse, R135, RZ ;  /* 0x0000008744047210 */ /* 0x050fe20007fde0ff */
[----:B------:R-:W-:Y:S01]  /*9550*/  VIADD R68, R68, UR32 ;  /* 0x0000002044447c36 */ /* 0x000fe20008000000 */
[----:B-1----:R-:W-:Y:S01]  /*9560*/  ISETP.LT.AND P3, PT, R3, UR11, !P3 ;  /* 0x0000000b03007c0c */ /* 0x002fe2000df61270 */
[----:B------:R-:W1:Y:S01]  /*9570*/  LDCU UR11, c[0x0][0x398] ;  /* 0x00007300ff0b77ac */ /* 0x000e620008000800 */
[----:B------:R-:W-:Y:S01]  /*9580*/  F2FP.SATFINITE.E4M3.F32.PACK_AB_MERGE_C R53, R53, R52, RZ ;  /* 0x000000343535723e */ /* 0x000fe200048070ff */
[----:B------:R-:W-:Y:S01]  /*9590*/  IMAD.X R5, R8, 0x1, R133, P6 ;  /* 0x0000000108057824 */ /* 0x000fe200030e0685 */
[----:B------:R-:W-:Y:S01]  /*95a0*/  SHF.R.S32.HI R12, RZ, 0x1f, R68 ;  /* 0x0000001fff0c7819 */ /* 0x000fe20000011444 */
[C---:B------:R-:W-:Y:S01]  /*95b0*/  VIADD R10, R68.reuse, UR32 ;  /* 0x00000020440a7c36 */ /* 0x040fe20008000000 */
[----:B------:R-:W-:-:S02]  /*95c0*/  IADD3 R8, P6, PT, R68, R132, RZ ;  /* 0x0000008444087210 */ /* 0x000fc40007fde0ff */
[----:B------:R4:W-:Y:S01]  /*95d0*/  @P0 STG.E.U8 desc[UR24][R4.64], R13 ;  /* 0x0000000d04000986 */ /* 0x0009e2000c101118 */
[----:B0-----:R-:W-:Y:S01]  /*95e0*/  VIADD R6, R0, 0x30 ;  /* 0x0000003000067836 */ /* 0x001fe20000000000 */
[----:B------:R-:W-:Y:S01]  /*95f0*/  SHF.R.S32.HI R14, RZ, 0x1f, R10 ;  /* 0x0000001fff0e7819 */ /* 0x000fe2000001140a */
[--C-:B------:R-:W-:Y:S01]  /*9600*/  IMAD.X R9, R12, 0x1, R134.reuse, P6 ;  /* 0x000000010c097824 */ /* 0x100fe200030e0686 */
[----:B------:R-:W-:Y:S02]  /*9610*/  PRMT R11, R49, 0x9910, RZ ;  /* 0x00009910310b7816 */ /* 0x000fe400000000ff */
[----:B------:R-:W-:Y:S01]  /*9620*/  ISETP.GE.AND P0, PT, R6, UR4, PT ;  /* 0x0000000406007c0c */ /* 0x000fe2000bf06270 */
[----:B------:R-:W0:Y:S01]  /*9630*/  LDCU UR4, c[0x0][0x39c] ;  /* 0x00007380ff0477ac */ /* 0x000e220008000800 */
[----:B------:R-:W-:Y:S01]  /*9640*/  IADD3 R6, P6, PT, R68, R135, RZ ;  /* 0x0000008744067210 */ /* 0x000fe20007fde0ff */
[----:B------:R1:W-:Y:S01]  /*9650*/  @P5 STG.E.U8 desc[UR24][R8.64], R49 ;  /* 0x0000003108005986 */ /* 0x0003e2000c101118 */
[----:B-----5:R-:W-:Y:S01]  /*9660*/  ISETP.LT.AND P5, PT, R2, UR8, !P2 ;  /* 0x0000000802007c0c */ /* 0x020fe2000d7a1270 */
[----:B------:R-:W5:Y:S01]  /*9670*/  LDCU UR8, c[0x0][0x398] ;  /* 0x00007300ff0877ac */ /* 0x000f620008000800 */
[----:B------:R-:W-:Y:S01]  /*9680*/  SHF.R.S32.HI R11, RZ, 0x8, R11 ;  /* 0x00000008ff0b7819 */ /* 0x000fe2000001140b */
[----:B------:R-:W-:Y:S01]  /*9690*/  IMAD.X R7, R12, 0x1, R133, P6 ;  /* 0x000000010c077824 */ /* 0x000fe200030e0685 */
[----:B----4-:R-:W-:Y:S01]  /*96a0*/  IADD3 R4, P6, PT, R10, R132, RZ ;  /* 0x000000840a047210 */ /* 0x010fe20007fde0ff */
[----:B------:R-:W-:Y:S01]  /*96b0*/  VIADD R12, R0, 0x32 ;  /* 0x00000032000c7836 */ /* 0x000fe20000000000 */
[----:B--2---:R-:W-:Y:S01]  /*96c0*/  ISETP.LT.AND P2, PT, R3, UR6, !P2 ;  /* 0x0000000603007c0c */ /* 0x004fe2000d741270 */
[----:B------:R-:W2:Y:S01]  /*96d0*/  LDCU UR6, c[0x0][0x398] ;  /* 0x00007300ff0677ac */ /* 0x000ea20008000800 */
[----:B------:R4:W-:Y:S01]  /*96e0*/  @P3 STG.E.U8 desc[UR24][R6.64], R113 ;  /* 0x0000007106003986 */ /* 0x0009e2000c101118 */
[----:B------:R-:W-:Y:S01]  /*96f0*/  IMAD.X R5, R14, 0x1, R134, P6 ;  /* 0x000000010e057824 */ /* 0x000fe200030e0686 */
[----:B------:R-:W-:Y:S01]  /*9700*/  PRMT R13, R113, 0x9910, RZ ;  /* 0x00009910710d7816 */ /* 0x000fe200000000ff */
[----:B-1----:R-:W-:Y:S01]  /*9710*/  VIADD R8, R0, 0x31 ;  /* 0x0000003100087836 */ /* 0x002fe20000000000 */
[----:B------:R-:W-:-:S02]  /*9720*/  F2FP.SATFINITE.E4M3.F32.PACK_AB_MERGE_C R117, R117, R116, RZ ;  /* 0x000000747575723e */ /* 0x000fc400048070ff */
[----:B------:R1:W-:Y:S01]  /*9730*/  @P5 STG.E.U8 desc[UR24][R4.64], R11 ;  /* 0x0000000b04005986 */ /* 0x0003e2000c101118 */
[----:B------:R-:W-:Y:S02]  /*9740*/  SHF.R.S32.HI R13, RZ, 0x8, R13 ;  /* 0x00000008ff0d7819 */ /* 0x000fe4000001140d */
[----:B0-----:R-:W-:Y:S01]  /*9750*/  ISETP.GE.AND P3, PT, R8, UR4, PT ;  /* 0x0000000408007c0c */ /* 0x001fe2000bf66270 */
[----:B------:R-:W0:Y:S01]  /*9760*/  LDCU UR4, c[0x0][0x39c] ;  /* 0x00007380ff0477ac */ /* 0x000e220008000800 */
[C---:B------:R-:W-:Y:S01]  /*9770*/  IADD3 R8, P6, PT, R10.reuse, R135, RZ ;  /* 0x000000870a087210 */ /* 0x040fe20007fde0ff */
[----:B------:R-:W-:Y:S01]  /*9780*/  VIADD R10, R10, UR32 ;  /* 0x000000200a0a7c36 */ /* 0x000fe20008000000 */
[----:B---3--:R-:W-:Y:S02]  /*9790*/  ISETP.LT.AND P5, PT, R2, UR12, !P4 ;  /* 0x0000000c02007c0c */ /* 0x008fe4000e7a1270 */
[----:B-----5:R-:W-:Y:S01]  /*97a0*/  ISETP.LT.AND P4, PT, R3, UR8, !P4 ;  /* 0x0000000803007c0c */ /* 0x020fe2000e781270 */
[----:B------:R-:W-:Y:S01]  /*97b0*/  IMAD.X R9, R14, 0x1, R133, P6 ;  /* 0x000000010e097824 */ /* 0x000fe200030e0685 */
[----:B----4-:R-:W-:Y:S01]  /*97c0*/  SHF.R.S32.HI R7, RZ, 0x1f, R10 ;  /* 0x0000001fff077819 */ /* 0x010fe2000001140a */
[----:B------:R-:W3:Y:S01]  /*97d0*/  LDCU UR8, c[0x0][0x398] ;  /* 0x00007300ff0877ac */ /* 0x000ee20008000800 */
[----:B-1----:R-:W-:-:S02]  /*97e0*/  IADD3 R4, P6, PT, R10, R132, RZ ;  /* 0x000000840a047210 */ /* 0x002fc40007fde0ff */
[----:B------:R1:W-:Y:S01]  /*97f0*/  @P2 STG.E.U8 desc[UR24][R8.64], R13 ;  /* 0x0000000d08002986 */ /* 0x0003e2000c101118 */
[C---:B------:R-:W-:Y:S01]  /*9800*/  IADD3 R6, P2, PT, R10.reuse, R135, RZ ;  /* 0x000000870a067210 */ /* 0x040fe20007f5e0ff */
[----:B------:R-:W-:Y:S01]  /*9810*/  VIADD R10, R10, UR32 ;  /* 0x000000200a0a7c36 */ /* 0x000fe20008000000 */
[----:B------:R-:W-:Y:S01]  /*9820*/  PRMT R11, R51, 0x9910, RZ ;  /* 0x00009910330b7816 */ /* 0x000fe200000000ff */
[----:B------:R-:W-:Y:S01]  /*9830*/  IMAD.X R5, R7, 0x1, R134, P6 ;  /* 0x0000000107057824 */ /* 0x000fe200030e0686 */
[----:B------:R-:W-:Y:S01]  /*9840*/  F2FP.SATFINITE.E4M3.F32.PACK_AB_MERGE_C R55, R55, R54, RZ ;  /* 0x000000363737723e */ /* 0x000fe200048070ff */
[----:B------:R-:W-:Y:S01]  /*9850*/  IMAD.X R7, R7, 0x1, R133, P2 ;  /* 0x0000000107077824 */ /* 0x000fe200010e0685 */
[----:B0-----:R-:W-:Y:S01]  /*9860*/  ISETP.GE.AND P6, PT, R12, UR4, PT ;  /* 0x000000040c007c0c */ /* 0x001fe2000bfc6270 */
[----:B------:R-:W0:Y:S01]  /*9870*/  LDCU UR4, c[0x0][0x39c] ;  /* 0x00007380ff0477ac */ /* 0x000e220008000800 */
[----:B------:R-:W-:Y:S01]  /*9880*/  @P5 STG.E.U8 desc[UR24][R4.64], R51 ;  /* 0x0000003304005986 */ /* 0x000fe2000c101118 */
[----:B------:R-:W-:Y:S01]  /*9890*/  SHF.R.S32.HI R12, RZ, 0x1f, R10 ;  /* 0x0000001fff0c7819 */ /* 0x000fe2000001140a */
[----:B-1----:R-:W-:-:S02]  /*98a0*/  VIADD R9, R0, 0x33 ;  /* 0x0000003300097836 */ /* 0x002fc40000000000 */
[----:B------:R1:W-:Y:S01]  /*98b0*/  @P4 STG.E.U8 desc[UR24][R6.64], R115 ;  /* 0x0000007306004986 */ /* 0x0003e2000c101118 */
[----:B--2---:R-:W-:Y:S01]  /*98c0*/  ISETP.LT.AND P4, PT, R2, UR6, !P1 ;  /* 0x0000000602007c0c */ /* 0x004fe2000cf81270 */
[----:B------:R-:W2:Y:S01]  /*98d0*/  LDCU UR6, c[0x0][0x39c] ;  /* 0x00007380ff0677ac */ /* 0x000ea20008000800 */
[----:B------:R-:W-:Y:S02]  /*98e0*/  IADD3 R8, P5, PT, R10, R132, RZ ;  /* 0x000000840a087210 */ /* 0x000fe40007fbe0ff */
[----:B---3--:R-:W-:Y:S01]  /*98f0*/  ISETP.LT.AND P1, PT, R3, UR8, !P1 ;  /* 0x0000000803007c0c */ /* 0x008fe2000cf21270 */
[----:B------:R-:W3:Y:S01]  /*9900*/  LDCU UR8, c[0x0][0x398] ;  /* 0x00007300ff0877ac */ /* 0x000ee20008000800 */
[----:B------:R-:W-:Y:S02]  /*9910*/  SHF.R.S32.HI R11, RZ, 0x8, R11 ;  /* 0x00000008ff0b7819 */ /* 0x000fe4000001140b */
[----:B------:R-:W-:Y:S02]  /*9920*/  PRMT R13, R115, 0x9910, RZ ;  /* 0x00009910730d7816 */ /* 0x000fe400000000ff */
[----:B------:R-:W-:Y:S01]  /*9930*/  F2FP.SATFINITE.E4M3.F32.PACK_AB_MERGE_C R119, R119, R118, RZ ;  /* 0x000000767777723e */ /* 0x000fe200048070ff */
[----:B-1----:R-:W-:Y:S01]  /*9940*/  VIADD R7, R0, 0x34 ;  /* 0x0000003400077836 */ /* 0x002fe20000000000 */
[----:B0-----:R-:W-:Y:S01]  /*9950*/  ISETP.GE.AND P2, PT, R9, UR4, PT ;  /* 0x0000000409007c0c */ /* 0x001fe2000bf46270 */
[----:B------:R-:W0:Y:S01]  /*9960*/  LDCU UR4, c[0x0][0x398] ;  /* 0x00007300ff0477ac */ /* 0x000e220008000800 */
[----:B------:R-:W-:Y:S01]  /*9970*/  IMAD.X R9, R12, 0x1, R134, P5 ;  /* 0x000000010c097824 */ /* 0x000fe200028e0686 */
[C---:B------:R-:W-:Y:S01]  /*9980*/  IADD3 R4, P5, PT, R10.reuse, R135, RZ ;  /* 0x000000870a047210 */ /* 0x040fe20007fbe0ff */
[----:B------:R-:W-:Y:S01]  /*9990*/  VIADD R10, R10, UR32 ;  /* 0x000000200a0a7c36 */ /* 0x000fe20008000000 */
[----:B------:R-:W-:-:S02]  /*99a0*/  SHF.R.S32.HI R13, RZ, 0x8, R13 ;  /* 0x00000008ff0d7819 */ /* 0x000fc4000001140d */
[----:B------:R1:W-:Y:S01]  /*99b0*/  @P4 STG.E.U8 desc[UR24][R8.64], R11 ;  /* 0x0000000b08004986 */ /* 0x0003e2000c101118 */
[----:B------:R-:W-:Y:S01]  /*99c0*/  ISETP.LT.AND P4, PT, R2, UR11, !P0 ;  /* 0x0000000b02007c0c */ /* 0x000fe2000c781270 */
[----:B------:R-:W-:Y:S01]  /*99d0*/  IMAD.X R5, R12, 0x1, R133, P5 ;  /* 0x000000010c057824 */ /* 0x000fe200028e0685 */
[----:B------:R-:W-:Y:S02]  /*99e0*/  SHF.R.S32.HI R12, RZ, 0x1f, R10 ;  /* 0x0000001fff0c7819 */ /* 0x000fe4000001140a */
[----:B------:R-:W-:Y:S02]  /*99f0*/  IADD3 R6, P5, PT, R10, R132, RZ ;  /* 0x000000840a067210 */ /* 0x000fe40007fbe0ff */
[----:B------:R4:W-:Y:S01]  /*9a00*/  @P1 STG.E.U8 desc[UR24][R4.64], R13 ;  /* 0x0000000d04001986 */ /* 0x0009e2000c101118 */
[----:B--2---:R-:W-:Y:S01]  /*9a10*/  ISETP.GE.AND P1, PT, R7, UR6, PT ;  /* 0x0000000607007c0c */ /* 0x004fe2000bf26270 */
[----:B------:R-:W2:Y:S01]  /*9a20*/  LDCU UR6, c[0x0][0x398] ;  /* 0x00007300ff0677ac */ /* 0x000ea20008000800 */
[----:B------:R-:W-:Y:S01]  /*9a30*/  IMAD.X R7, R12, 0x1, R134, P5 ;  /* 0x000000010c077824 */ /* 0x000fe200028e0686 */
[----:B------:R-:W-:-:S02]  /*9a40*/  F2FP.SATFINITE.E4M3.F32.PACK_AB_MERGE_C R57, R57, R56, RZ ;  /* 0x000000383939723e */ /* 0x000fc400048070ff */
[----:B0-----:R-:W-:Y:S01]  /*9a50*/  ISETP.LT.AND P0, PT, R3, UR4, !P0 ;  /* 0x0000000403007c0c */ /* 0x001fe2000c701270 */
[----:B------:R-:W0:Y:S01]  /*9a60*/  LDCU UR4, c[0x0][0x398] ;  /* 0x00007300ff0477ac */ /* 0x000e220008000800 */
[C---:B-1----:R-:W-:Y:S01]  /*9a70*/  IADD3 R8, P5, PT, R10.reuse, R135, RZ ;  /* 0x000000870a087210 */ /* 0x042fe20007fbe0ff */
[----:B------:R-:W-:Y:S01]  /*9a80*/  VIADD R10, R10, UR32 ;  /* 0x000000200a0a7c36 */ /* 0x000fe20008000000 */
[----:B------:R1:W-:Y:S01]  /*9a90*/  @P4 STG.E.U8 desc[UR24][R6.64], R53 ;  /* 0x0000003506004986 */ /* 0x0003e2000c101118 */
[----:B---3--:R-:W-:Y:S01]  /*9aa0*/  ISETP.LT.AND P4, PT, R2, UR8, !P3 ;  /* 0x0000000802007c0c */ /* 0x008fe2000df81270 */
[----:B----4-:R-:W-:Y:S01]  /*9ab0*/  VIADD R5, R0, 0x35 ;  /* 0x0000003500057836 */ /* 0x010fe20000000000 */
[----:B------:R-:W-:Y:S01]  /*9ac0*/  PRMT R11, R53, 0x9910, RZ ;  /* 0x00009910350b7816 */ /* 0x000fe200000000ff */
[----:B------:R-:W-:Y:S01]  /*9ad0*/  IMAD.X R9, R12, 0x1, R133, P5 ;  /* 0x000000010c097824 */ /* 0x000fe200028e0685 */
[----:B------:R-:W-:Y:S01]  /*9ae0*/  SHF.R.S32.HI R12, RZ, 0x1f, R10 ;  /* 0x0000001fff0c7819 */ /* 0x000fe2000001140a */
[----:B------:R-:W3:Y:S01]  /*9af0*/  LDCU UR8, c[0x0][0x398] ;  /* 0x00007300ff0877ac */ /* 0x000ee20008000800 */
[----:B------:R-:W-:-:S02]  /*9b00*/  IADD3 R4, P5, PT, R10, R132, RZ ;  /* 0x000000840a047210 */ /* 0x000fc40007fbe0ff */
[----:B------:R4:W-:Y:S01]  /*9b10*/  @P0 STG.E.U8 desc[UR24][R8.64], R117 ;  /* 0x0000007508000986 */ /* 0x0009e2000c101118 */
[----:B------:R-:W-:Y:S01]  /*9b20*/  ISETP.GE.AND P0, PT, R5, UR7, PT ;  /* 0x0000000705007c0c */ /* 0x000fe2000bf06270 */
[----:B------:R-:W5:Y:S01]  /*9b30*/  LDCU UR7, c[0x0][0x398] ;  /* 0x00007300ff0777ac */ /* 0x000f620008000800 */
[----:B------:R-:W-:Y:S01]  /*9b40*/  IMAD.X R5, R12, 0x1, R134, P5 ;  /* 0x000000010c057824 */ /* 0x000fe200028e0686 */
[----:B------:R-:W-:Y:S02]  /*9b50*/  SHF.R.S32.HI R11, RZ, 0x8, R11 ;  /* 0x00000008ff0b7819 */ /* 0x000fe4000001140b */
[----:B--2---:R-:W-:Y:S01]  /*9b60*/  ISETP.LT.AND P3, PT, R3, UR6, !P3 ;  /* 0x0000000603007c0c */ /* 0x004fe2000df61270 */
[----:B------:R-:W2:Y:S01]  /*9b70*/  LDCU UR6, c[0x0][0x398] ;  /* 0x00007300ff0677ac */ /* 0x000ea20008000800 */
[----:B------:R-:W-:Y:S01]  /*9b80*/  PRMT R13, R117, 0x9910, RZ ;  /* 0x00009910750d7816 */ /* 0x000fe200000000ff */
[----:B------:R2:W-:Y:S01]  /*9b90*/  @P4 STG.E.U8 desc[UR24][R4.64], R11 ;  /* 0x0000000b04004986 */ /* 0x0005e2000c101118 */
[C---:B-1----:R-:W-:Y:S01]  /*9ba0*/  IADD3 R6, P4, PT, R10.reuse, R135, RZ ;  /* 0x000000870a067210 */ /* 0x042fe20007f9e0ff */
[----:B------:R-:W-:Y:S01]  /*9bb0*/  VIADD R10, R10, UR32 ;  /* 0x000000200a0a7c36 */ /* 0x000fe20008000000 */
[----:B------:R-:W-:Y:S01]  /*9bc0*/  SHF.R.S32.HI R13, RZ, 0x8, R13 ;  /* 0x00000008ff0d7819 */ /* 0x000fe2000001140d */
[----:B----4-:R-:W-:Y:S01]  /*9bd0*/  VIADD R9, R0, 0x36 ;  /* 0x0000003600097836 */ /* 0x010fe20000000000 */
[----:B0-----:R-:W-:Y:S01]  /*9be0*/  ISETP.LT.AND P5, PT, R2, UR4, !P6 ;  /* 0x0000000402007c0c */ /* 0x001fe2000f7a1270 */
[----:B------:R-:W-:Y:S01]  /*9bf0*/  IMAD.X R7, R12, 0x1, R133, P4 ;  /* 0x000000010c077824 */ /* 0x000fe200020e0685 */
[----:B------:R-:W-:Y:S01]  /*9c00*/  SHF.R.S32.HI R12, RZ, 0x1f, R10 ;  /* 0x0000001fff0c7819 */ /* 0x000fe2000001140a */
[----:B------:R-:W0:Y:S01]  /*9c10*/  LDCU UR4, c[0x0][0x398] ;  /* 0x00007300ff0477ac */ /* 0x000e220008000800 */
[----:B------:R-:W-:-:S02]  /*9c20*/  IADD3 R8, P4, PT, R10, R132, RZ ;  /* 0x000000840a087210 */ /* 0x000fc40007f9e0ff */
[----:B------:R1:W-:Y:S01]  /*9c30*/  @P3 STG.E.U8 desc[UR24][R6.64], R13 ;  /* 0x0000000d06003986 */ /* 0x0003e2000c101118 */
[----:B------:R-:W-:Y:S02]  /*9c40*/  ISETP.GE.AND P3, PT, R9, UR15, PT ;  /* 0x0000000f09007c0c */ /* 0x000fe4000bf66270 */
[----:B------:R-:W-:Y:S01]  /*9c50*/  IMAD.X R9, R12, 0x1, R134, P4 ;  /* 0x000000010c097824 */ /* 0x000fe200020e0686 */
[----:B-----5:R-:W-:Y:S01]  /*9c60*/  ISETP.LT.AND P4, PT, R3, UR7, !P6 ;  /* 0x0000000703007c0c */ /* 0x020fe2000f781270 */
[----:B------:R-:W4:Y:S01]  /*9c70*/  LDCU UR7, c[0x0][0x398] ;  /* 0x00007300ff0777ac */ /* 0x000f220008000800 */
[C---:B--2---:R-:W-:Y:S01]  /*9c80*/  IADD3 R4, P6, PT, R10.reuse, R135, RZ ;  /* 0x000000870a047210 */ /* 0x044fe20007fde0ff */
[----:B------:R-:W-:Y:S01]  /*9c90*/  VIADD R10, R10, UR32 ;  /* 0x000000200a0a7c36 */ /* 0x000fe20008000000 */
[----:B------:R2:W-:Y:S01]  /*9ca0*/  @P5 STG.E.U8 desc[UR24][R8.64], R55 ;  /* 0x0000003708005986 */ /* 0x0005e2000c101118 */
[----:B------:R-:W-:Y:S01]  /*9cb0*/  ISETP.LT.AND P5, PT, R2, UR6, !P2 ;  /* 0x0000000602007c0c */ /* 0x000fe2000d7a1270 */
[----:B------:R-:W5:Y:S01]  /*9cc0*/  LDCU UR6, c[0x0][0x398] ;  /* 0x00007300ff0677ac */ /* 0x000f620008000800 */
[----:B------:R-:W-:Y:S01]  /*9cd0*/  IMAD.X R5, R12, 0x1, R133, P6 ;  /* 0x000000010c057824 */ /* 0x000fe200030e0685 */
[----:B------:R-:W-:Y:S01]  /*9ce0*/  SHF.R.S32.HI R12, RZ, 0x1f, R10 ;  /* 0x0000001fff0c7819 */ /* 0x000fe2000001140a */
[----:B-1----:R-:W-:Y:S01]  /*9cf0*/  VIADD R7, R0, 0x37 ;  /* 0x0000003700077836 */ /* 0x002fe20000000000 */
[----:B------:R-:W-:-:S02]  /*9d00*/  IADD3 R6, P6, PT, R10, R132, RZ ;  /* 0x000000840a067210 */ /* 0x000fc40007fde0ff */
[----:B------:R-:W-:Y:S01]  /*9d10*/  PRMT R11, R55, 0x9910, RZ ;  /* 0x00009910370b7816 */ /* 0x000fe200000000ff */
[----:B------:R1:W-:Y:S01]  /*9d20*/  @P4 STG.E.U8 desc[UR24][R4.64], R119 ;  /* 0x0000007704004986 */ /* 0x0003e2000c101118 */
[----:B------:R-:W-:Y:S01]  /*9d30*/  ISETP.GE.AND P4, PT, R7, UR31, PT ;  /* 0x0000001f07007c0c */ /* 0x000fe2000bf86270 */
[----:B------:R-:W-:Y:S01]  /*9d40*/  IMAD.X R7, R12, 0x1, R134, P6 ;  /* 0x000000010c077824 */ /* 0x000fe200030e0686 */
[----:B0-----:R-:W-:Y:S01]  /*9d50*/  ISETP.LT.AND P2, PT, R3, UR4, !P2 ;  /* 0x0000000403007c0c */ /* 0x001fe2000d741270 */
[----:B------:R-:W0:Y:S01]  /*9d60*/  LDCU UR4, c[0x0][0x398] ;  /* 0x00007300ff0477ac */ /* 0x000e220008000800 */
[----:B------:R-:W-:Y:S02]  /*9d70*/  SHF.R.S32.HI R11, RZ, 0x8, R11 ;  /* 0x00000008ff0b7819 */ /* 0x000fe4000001140b */
[C---:B--2---:R-:W-:Y:S01]  /*9d80*/  IADD3 R8, P6, PT, R10.reuse, R135, RZ ;  /* 0x000000870a087210 */ /* 0x044fe20007fde0ff */
[----:B------:R-:W-:Y:S01]  /*9d90*/  VIADD R10, R10, UR32 ;  /* 0x000000200a0a7c36 */ /* 0x000fe20008000000 */
[----:B------:R-:W-:Y:S01]  /*9da0*/  PRMT R13, R119, 0x9910, RZ ;  /* 0x00009910770d7816 */ /* 0x000fe200000000ff */
[----:B------:R2:W-:Y:S01]  /*9db0*/  @P5 STG.E.U8 desc[UR24][R6.64], R11 ;  /* 0x0000000b06005986 */ /* 0x0005e2000c101118 */
[----:B----4-:R-:W-:Y:S01]  /*9dc0*/  ISETP.LT.AND P5, PT, R2, UR7, !P1 ;  /* 0x0000000702007c0c */ /* 0x010fe2000cfa1270 */
[----:B------:R-:W-:Y:S01]  /*9dd0*/  IMAD.X R9, R12, 0x1, R133, P6 ;  /* 0x000000010c097824 */ /* 0x000fe200030e0685 */
[----:B------:R-:W-:Y:S01]  /*9de0*/  SHF.R.S32.HI R13, RZ, 0x8, R13 ;  /* 0x00000008ff0d7819 */ /* 0x000fe2000001140d */
[----:B-1----:R-:W-:Y:S01]  /*9df0*/  VIADD R5, R0, 0x38 ;  /* 0x0000003800057836 */ /* 0x002fe20000000000 */
[----:B------:R-:W-:Y:S01]  /*9e00*/  SHF.R.S32.HI R12, RZ, 0x1f, R10 ;  /* 0x0000001fff0c7819 */ /* 0x000fe2000001140a */
[----:B------:R-:W1:Y:S01]  /*9e10*/  LDCU UR7, c[0x0][0x398] ;  /* 0x00007300ff0777ac */ /* 0x000e620008000800 */
[----:B------:R-:W-:Y:S01]  /*9e20*/  IADD3 R4, P6, PT, R10, R132, RZ ;  /* 0x000000840a047210 */ /* 0x000fe20007fde0ff */
[----:B------:R4:W-:Y:S01]  /*9e30*/  @P2 STG.E.U8 desc[UR24][R8.64], R13 ;  /* 0x0000000d08002986 */ /* 0x0009e2000c101118 */
[----:B------:R-:W-:-:S02]  /*9e40*/  ISETP.GE.AND P2, PT, R5, UR29, PT ;  /* 0x0000001d05007c0c */ /* 0x000fc4000bf46270 */
[----:B-----5:R-:W-:Y:S01]  /*9e50*/  ISETP.LT.AND P1, PT, R3, UR6, !P1 ;  /* 0x0000000603007c0c */ /* 0x020fe2000cf21270 */
[----:B------:R-:W-:Y:S01]  /*9e60*/  IMAD.X R5, R12, 0x1, R134, P6 ;  /* 0x000000010c057824 */ /* 0x000fe200030e0686 */
[----:B------:R-:W5:Y:S01]  /*9e70*/  LDCU UR6, c[0x0][0x398] ;  /* 0x00007300ff0677ac */ /* 0x000f620008000800 */
[C---:B--2---:R-:W-:Y:S01]  /*9e80*/  IADD3 R6, P6, PT, R10.reuse, R135, RZ ;  /* 0x000000870a067210 */ /* 0x044fe20007fde0ff */
[----:B------:R-:W-:Y:S01]  /*9e90*/  VIADD R10, R10, UR32 ;  /* 0x000000200a0a7c36 */ /* 0x000fe20008000000 */
[----:B------:R-:W-:Y:S01]  /*9ea0*/  F2FP.SATFINITE.E4M3.F32.PACK_AB_MERGE_C R121, R121, R120, RZ ;  /* 0x000000787979723e */ /* 0x000fe200048070ff */
[----:B------:R2:W-:Y:S01]  /*9eb0*/  @P5 STG.E.U8 desc[UR24][R4.64], R57 ;  /* 0x0000003904005986 */ /* 0x0005e2000c101118 */
[----:B0-----:R-:W-:Y:S01]  /*9ec0*/  ISETP.LT.AND P5, PT, R2, UR4, !P0 ;  /* 0x0000000402007c0c */ /* 0x001fe2000c7a1270 */
[----:B------:R-:W-:Y:S01]  /*9ed0*/  IMAD.X R7, R12, 0x1, R133, P6 ;  /* 0x000000010c077824 */ /* 0x000fe200030e0685 */
[----:B------:R-:W-:Y:S01]  /*9ee0*/  SHF.R.S32.HI R12, RZ, 0x1f, R10 ;  /* 0x0000001fff0c7819 */ /* 0x000fe2000001140a */
[----:B----4-:R-:W-:Y:S01]  /*9ef0*/  VIADD R9, R0, 0x39 ;  /* 0x0000003900097836 */ /* 0x010fe20000000000 */
[----:B------:R-:W-:Y:S01]  /*9f00*/  IADD3 R8, P6, PT, R10, R132, RZ ;  /* 0x000000840a087210 */ /* 0x000fe20007fde0ff */
[----:B------:R-:W0:Y:S01]  /*9f10*/  LDCU UR4, c[0x0][0x398] ;  /* 0x00007300ff0477ac */ /* 0x000e220008000800 */
[----:B------:R-:W-:Y:S01]  /*9f20*/  PRMT R11, R57, 0x9910, RZ ;  /* 0x00009910390b7816 */ /* 0x000fe200000000ff */
[----:B------:R4:W-:Y:S01]  /*9f30*/  @P1 STG.E.U8 desc[UR24][R6.64], R121 ;  /* 0x0000007906001986 */ /* 0x0009e2000c101118 */
[----:B------:R-:W-:Y:S01]  /*9f40*/  ISETP.GE.AND P1, PT, R9, UR27, PT ;  /* 0x0000001b09007c0c */ /* 0x000fe2000bf26270 */
[----:B------:R-:W-:Y:S01]  /*9f50*/  IMAD.X R9, R12, 0x1, R134, P6 ;  /* 0x000000010c097824 */ /* 0x000fe200030e0686 */
[----:B-1----:R-:W-:Y:S01]  /*9f60*/  ISETP.LT.AND P0, PT, R3, UR7, !P0 ;  /* 0x0000000703007c0c */ /* 0x002fe2000c701270 */
[----:B------:R-:W1:Y:S01]  /*9f70*/  LDCU UR7, c[0x0][0x398] ;  /* 0x00007300ff0777ac */ /* 0x000e620008000800 */
[----:B------:R-:W-:-:S02]  /*9f80*/  SHF.R.S32.HI R11, RZ, 0x8, R11 ;  /* 0x00000008ff0b7819 */ /* 0x000fc4000001140b */
[C---:B--2---:R-:W-:Y:S01]  /*9f90*/  IADD3 R4, P6, PT, R10.reuse, R135, RZ ;  /* 0x000000870a047210 */ /* 0x044fe20007fde0ff */
[----:B------:R-:W-:Y:S01]  /*9fa0*/  VIADD R10, R10, UR32 ;  /* 0x000000200a0a7c36 */ /* 0x000fe20008000000 */
[----:B------:R-:W-:Y:S01]  /*9fb0*/  PRMT R13, R121, 0x9910, RZ ;  /* 0x00009910790d7816 */ /* 0x000fe200000000ff */
[----:B------:R2:W-:Y:S01]  /*9fc0*/  @P5 STG.E.U8 desc[UR24][R8.64], R11 ;  /* 0x0000000b08005986 */ /* 0x0005e2000c101118 */
[----:B-----5:R-:W-:Y:S01]  /*9fd0*/  ISETP.LT.AND P5, PT, R2, UR6, !P3 ;  /* 0x0000000602007c0c */ /* 0x020fe2000dfa1270 */
[----:B------:R-:W-:Y:S01]  /*9fe0*/  IMAD.X R5, R12, 0x1, R133, P6 ;  /* 0x000000010c057824 */ /* 0x000fe200030e0685 */
[----:B------:R-:W-:Y:S01]  /*9ff0*/  SHF.R.S32.HI R13, RZ, 0x8, R13 ;  /* 0x00000008ff0d7819 */ /* 0x000fe2000001140d */
[----:B----4-:R-:W-:Y:S01]  /*a000*/  VIADD R7, R0, 0x3a ;  /* 0x0000003a00077836 */ /* 0x010fe20000000000 */
[----:B------:R-:W-:Y:S01]  /*a010*/  SHF.R.S32.HI R12, RZ, 0x1f, R10 ;  /* 0x0000001fff0c7819 */ /* 0x000fe2000001140a */
[----:B------:R-:W4:Y:S01]  /*a020*/  LDCU UR6, c[0x0][0x398] ;  /* 0x00007300ff0677ac */ /* 0x000f220008000800 */
[----:B------:R-:W-:Y:S01]  /*a030*/  IADD3 R6, P6, PT, R10, R132, RZ ;  /* 0x000000840a067210 */ /* 0x000fe20007fde0ff */
[----:B------:R5:W-:Y:S01]  /*a040*/  @P0 STG.E.U8 desc[UR24][R4.64], R13 ;  /* 0x0000000d04000986 */ /* 0x000be2000c101118 */
[----:B------:R-:W-:-:S02]  /*a050*/  ISETP.GE.AND P0, PT, R7, UR23, PT ;  /* 0x0000001707007c0c */ /* 0x000fc4000bf06270 */
[----:B0-----:R-:W-:Y:S01]  /*a060*/  ISETP.LT.AND P3, PT, R3, UR4, !P3 ;  /* 0x0000000403007c0c */ /* 0x001fe2000df61270 */
[----:B------:R-:W-:Y:S01]  /*a070*/  IMAD.X R7, R12, 0x1, R134, P6 ;  /* 0x000000010c077824 */ /* 0x000fe200030e0686 */
[----:B------:R-:W-:Y:S01]  /*a080*/  F2FP.SATFINITE.E4M3.F32.PACK_AB_MERGE_C R59, R59, R58, RZ ;  /* 0x0000003a3b3b723e */ /* 0x000fe200048070ff */
[----:B------:R-:W0:Y:S01]  /*a090*/  LDCU UR4, c[0x0][0x398] ;  /* 0x00007300ff0477ac */ /* 0x000e220008000800 */
[C---:B--2---:R-:W-:Y:S01]  /*a0a0*/  IADD3 R8, P6, PT, R10.reuse, R135, RZ ;  /* 0x000000870a087210 */ /* 0x044fe20007fde0ff */
[----:B------:R-:W-:Y:S01]  /*a0b0*/  VIADD R10, R10, UR32 ;  /* 0x000000200a0a7c36 */ /* 0x000fe20008000000 */
[----:B------:R-:W-:Y:S01]  /*a0c0*/  F2FP.SATFINITE.E4M3.F32.PACK_AB_MERGE_C R123, R123, R122, RZ ;  /* 0x0000007a7b7b723e */ /* 0x000fe200048070ff */
[----:B------:R2:W-:Y:S01]  /*a0d0*/  @P5 STG.E.U8 desc[UR24][R6.64], R59 ;  /* 0x0000003b06005986 */ /* 0x0005e2000c101118 */
[----:B-1----:R-:W-:Y:S01]  /*a0e0*/  ISETP.LT.AND P5, PT, R2, UR7, !P4 ;  /* 0x0000000702007c0c */ /* 0x002fe2000e7a1270 */
[----:B------:R-:W-:Y:S01]  /*a0f0*/  IMAD.X R9, R12, 0x1, R133, P6 ;  /* 0x000000010c097824 */ /* 0x000fe200030e0685 */
[----:B------:R-:W-:Y:S01]  /*a100*/  SHF.R.S32.HI R12, RZ, 0x1f, R10 ;  /* 0x0000001fff0c7819 */ /* 0x000fe2000001140a */
[----:B-----5:R-:W-:Y:S01]  /*a110*/  VIADD R5, R0, 0x3b ;  /* 0x0000003b00057836 */ /* 0x020fe20000000000 */
[----:B------:R-:W-:Y:S01]  /*a120*/  IADD3 R4, P6, PT, R10, R132, RZ ;  /* 0x000000840a047210 */ /* 0x000fe20007fde0ff */
[----:B------:R-:W1:Y:S01]  /*a130*/  LDCU UR7, c[0x0][0x398] ;  /* 0x00007300ff0777ac */ /* 0x000e620008000800 */
[----:B------:R-:W-:Y:S01]  /*a140*/  PRMT R11, R59, 0x9910, RZ ;  /* 0x000099103b0b7816 */ /* 0x000fe200000000ff */
[----:B------:R5:W-:Y:S01]  /*a150*/  @P3 STG.E.U8 desc[UR24][R8.64], R123 ;  /* 0x0000007b08003986 */ /* 0x000be2000c101118 */
[----:B------:R-:W-:Y:S01]  /*a160*/  ISETP.GE.AND P3, PT, R5, UR21, PT ;  /* 0x0000001505007c0c */ /* 0x000fe2000bf66270 */
[----:B------:R-:W-:Y:S01]  /*a170*/  IMAD.X R5, R12, 0x1, R134, P6 ;  /* 0x000000010c057824 */ /* 0x000fe200030e0686 */
[----:B------:R-:W-:-:S02]  /*a180*/  SHF.R.S32.HI R11, RZ, 0x8, R11 ;  /* 0x00000008ff0b7819 */ /* 0x000fc4000001140b */
[----:B----4-:R-:W-:Y:S01]  /*a190*/  ISETP.LT.AND P4, PT, R3, UR6, !P4 ;  /* 0x0000000603007c0c */ /* 0x010fe2000e781270 */
[----:B------:R-:W4:Y:S01]  /*a1a0*/  LDCU UR6, c[0x0][0x398] ;  /* 0x00007300ff0677ac */ /* 0x000f220008000800 */
[C---:B--2---:R-:W-:Y:S01]  /*a1b0*/  IADD3 R6, P6, PT, R10.reuse, R135, RZ ;  /* 0x000000870a067210 */ /* 0x044fe20007fde0ff */
[----:B------:R-:W-:Y:S01]  /*a1c0*/  VIADD R10, R10, UR32 ;  /* 0x000000200a0a7c36 */ /* 0x000fe20008000000 */
[----:B------:R2:W-:Y:S01]  /*a1d0*/  @P5 STG.E.U8 desc[UR24][R4.64], R11 ;  /* 0x0000000b04005986 */ /* 0x0005e2000c101118 */
[----:B0-----:R-:W-:Y:S01]  /*a1e0*/  ISETP.LT.AND P5, PT, R2, UR4, !P2 ;  /* 0x0000000402007c0c */ /* 0x001fe2000d7a1270 */
[----:B------:R-:W0:Y:S01]  /*a1f0*/  LDCU UR4, c[0x0][0x398] ;  /* 0x00007300ff0477ac */ /* 0x000e220008000800 */
[----:B------:R-:W-:Y:S01]  /*a200*/  IMAD.X R7, R12, 0x1, R133, P6 ;  /* 0x000000010c077824 */ /* 0x000fe200030e0685 */
[----:B------:R-:W-:Y:S02]  /*a210*/  PRMT R13, R123, 0x9910, RZ ;  /* 0x000099107b0d7816 */ /* 0x000fe400000000ff */
[----:B------:R-:W-:-:S02]  /*a220*/  SHF.R.S32.HI R12, RZ, 0x1f, R10 ;  /* 0x0000001fff0c7819 */ /* 0x000fc4000001140a */
[----:B-----5:R-:W-:Y:S02]  /*a230*/  IADD3 R8, P6, PT, R10, R132, RZ ;  /* 0x000000840a087210 */ /* 0x020fe40007fde0ff */
[----:B------:R-:W-:Y:S02]  /*a240*/  SHF.R.S32.HI R13, RZ, 0x8, R13 ;  /* 0x00000008ff0d7819 */ /* 0x000fe4000001140d */
[----:B------:R-:W-:Y:S01]  /*a250*/  F2FP.SATFINITE.E4M3.F32.PACK_AB_MERGE_C R61, R61, R60, RZ ;  /* 0x0000003c3d3d723e */ /* 0x000fe200048070ff */
[----:B------:R-:W-:Y:S01]  /*a260*/  IMAD.X R9, R12, 0x1, R134, P6 ;  /* 0x000000010c097824 */ /* 0x000fe200030e0686 */
[----:B-1----:R-:W-:Y:S01]  /*a270*/  ISETP.LT.AND P2, PT, R3, UR7, !P2 ;  /* 0x0000000703007c0c */ /* 0x002fe2000d741270 */
[----:B--2---:R-:W-:Y:S01]  /*a280*/  VIADD R4, R0, 0x3c ;  /* 0x0000003c00047836 */ /* 0x004fe20000000000 */
[----:B------:R1:W-:Y:S01]  /*a290*/  @P4 STG.E.U8 desc[UR24][R6.64], R13 ;  /* 0x0000000d06004986 */ /* 0x0003e2000c101118 */
[----:B------:R-:W-:Y:S01]  /*a2a0*/  VIADD R11, R10, UR32 ;  /* 0x000000200a0b7c36 */ /* 0x000fe20008000000 */
[----:B------:R-:W-:Y:S01]  /*a2b0*/  PRMT R14, R61, 0x9910, RZ ;  /* 0x000099103d0e7816 */ /* 0x000fe200000000ff */
[----:B------:R-:W2:Y:S01]  /*a2c0*/  LDCU UR7, c[0x0][0x398] ;  /* 0x00007300ff0777ac */ /* 0x000ea20008000800 */
[----:B------:R5:W-:Y:S01]  /*a2d0*/  @P5 STG.E.U8 desc[UR24][R8.64], R61 ;  /* 0x0000003d08005986 */ /* 0x000be2000c101118 */
[----:B------:R-:W-:-:S02]  /*a2e0*/  ISETP.GE.AND P4, PT, R4, UR17, PT ;  /* 0x0000001104007c0c */ /* 0x000fc4000bf86270 */
[----:B----4-:R-:W-:Y:S01]  /*a2f0*/  ISETP.LT.AND P5, PT, R2, UR6, !P1 ;  /* 0x0000000602007c0c */ /* 0x010fe2000cfa1270 */
[----:B------:R-:W4:Y:S01]  /*a300*/  LDCU UR6, c[0x0][0x398] ;  /* 0x00007300ff0677ac */ /* 0x000f220008000800 */
[-C--:B------:R-:W-:Y:S02]  /*a310*/  IADD3 R4, P6, PT, R10, R135.reuse, RZ ;  /* 0x000000870a047210 */ /* 0x080fe40007fde0ff */
[----:B------:R-:W-:Y:S01]  /*a320*/  SHF.R.S32.HI R10, RZ, 0x1f, R11 ;  /* 0x0000001fff0a7819 */ /* 0x000fe2000001140b */
[----:B-1----:R-:W-:Y:S01]  /*a330*/  IMAD.MOV.U32 R13, RZ, RZ, R14 ;  /* 0x000000ffff0d7224 */ /* 0x002fe200078e000e */
[----:B------:R-:W-:Y:S01]  /*a340*/  F2FP.SATFINITE.E4M3.F32.PACK_AB_MERGE_C R125, R125, R124, RZ ;  /* 0x0000007c7d7d723e */ /* 0x000fe200048070ff */
[----:B------:R-:W-:Y:S01]  /*a350*/  IMAD.X R5, R12, 0x1, R133, P6 ;  /* 0x000000010c057824 */ /* 0x000fe200030e0685 */
[----:B------:R-:W-:Y:S01]  /*a360*/  IADD3 R6, P6, PT, R11, R132, RZ ;  /* 0x000000840b067210 */ /* 0x000fe20007fde0ff */
[C---:B-----5:R-:W-:Y:S01]  /*a370*/  VIADD R8, R0.reuse, 0x3d ;  /* 0x0000003d00087836 */ /* 0x060fe20000000000 */
[----:B------:R-:W-:Y:S01]  /*a380*/  SHF.R.S32.HI R13, RZ, 0x8, R13 ;  /* 0x00000008ff0d7819 */ /* 0x000fe2000001140d */
[----:B------:R-:W-:Y:S01]  /*a390*/  VIADD R12, R0, 0x3e ;  /* 0x0000003e000c7836 */ /* 0x000fe20000000000 */
[----:B0-----:R-:W-:Y:S01]  /*a3a0*/  ISETP.LT.AND P1, PT, R3, UR4, !P1 ;  /* 0x0000000403007c0c */ /* 0x001fe2000cf21270 */
[----:B------:R-:W-:Y:S01]  /*a3b0*/  IMAD.X R7, R10, 0x1, R134, P6 ;  /* 0x000000010a077824 */ /* 0x000fe200030e0686 */
[----:B------:R0:W-:Y:S01]  /*a3c0*/  @P2 STG.E.U8 desc[UR24][R4.64], R125 ;  /* 0x0000007d04002986 */ /* 0x0001e2000c101118 */
[----:B------:R-:W-:Y:S01]  /*a3d0*/  ISETP.GE.AND P2, PT, R8, UR13, PT ;  /* 0x0000000d08007c0c */ /* 0x000fe2000bf46270 */
[----:B------:R-:W1:Y:S01]  /*a3e0*/  LDCU UR4, c[0x0][0x398] ;  /* 0x00007300ff0477ac */ /* 0x000e620008000800 */
[----:B------:R-:W-:Y:S01]  /*a3f0*/  IADD3 R8, P6, PT, R11, R135, RZ ;  /* 0x000000870b087210 */ /* 0x000fe20007fde0ff */
[----:B------:R5:W-:Y:S01]  /*a400*/  @P5 STG.E.U8 desc[UR24][R6.64], R13 ;  /* 0x0000000d06005986 */ /* 0x000be2000c101118 */
[----:B------:R-:W-:Y:S01]  /*a410*/  PRMT R15, R125, 0x9910, RZ ;  /* 0x000099107d0f7816 */ /* 0x000fe200000000ff */
[----:B------:R-:W-:Y:S01]  /*a420*/  VIADD R11, R11, UR32 ;  /* 0x000000200b0b7c36 */ /* 0x000fe20008000000 */
[----:B---3--:R-:W-:Y:S01]  /*a430*/  ISETP.LT.AND P5, PT, R2, UR8, !P0 ;  /* 0x0000000802007c0c */ /* 0x008fe2000c7a1270 */
[----:B------:R-:W-:Y:S01]  /*a440*/  IMAD.X R9, R10, 0x1, R133, P6 ;  /* 0x000000010a097824 */ /* 0x000fe200030e0685 */
[----:B----4-:R-:W-:Y:S01]  /*a450*/  ISETP.LT.AND P0, PT, R3, UR6, !P0 ;  /* 0x0000000603007c0c */ /* 0x010fe2000c701270 */
[----:B------:R-:W3:Y:S01]  /*a460*/  LDCU UR6, c[0x0][0x398] ;  /* 0x00007300ff0677ac */ /* 0x000ee20008000800 */
[----:B------:R-:W-:-:S02]  /*a470*/  SHF.R.S32.HI R15, RZ, 0x8, R15 ;  /* 0x00000008ff0f7819 */ /* 0x000fc4000001140f */
[----:B0-----:R-:W-:Y:S01]  /*a480*/  IADD3 R4, P6, PT, R11, R132, RZ ;  /* 0x000000840b047210 */ /* 0x001fe20007fde0ff */
[----:B------:R-:W0:Y:S01]  /*a490*/  LDCU UR8, c[0x0][0x398] ;  /* 0x00007300ff0877ac */ /* 0x000e220008000800 */
[----:B------:R-:W-:Y:S01]  /*a4a0*/  F2FP.SATFINITE.E4M3.F32.PACK_AB_MERGE_C R63, R63, R62, RZ ;  /* 0x0000003e3f3f723e */ /* 0x000fe200048070ff */
[----:B------:R4:W-:Y:S01]  /*a4b0*/  @P1 STG.E.U8 desc[UR24][R8.64], R15 ;  /* 0x0000000f08001986 */ /* 0x0009e2000c101118 */
[----:B-----5:R-:W-:Y:S02]  /*a4c0*/  SHF.R.S32.HI R7, RZ, 0x1f, R11 ;  /* 0x0000001fff077819 */ /* 0x020fe4000001140b */
[C---:B------:R-:W-:Y:S01]  /*a4d0*/  IADD3 R6, P1, PT, R11.reuse, R135, RZ ;  /* 0x000000870b067210 */ /* 0x040fe20007f3e0ff */
[----:B------:R-:W-:Y:S01]  /*a4e0*/  VIADD R11, R11, UR32 ;  /* 0x000000200b0b7c36 */ /* 0x000fe20008000000 */
[----:B------:R-:W-:Y:S01]  /*a4f0*/  F2FP.SATFINITE.E4M3.F32.PACK_AB_MERGE_C R127, R127, R126, RZ ;  /* 0x0000007e7f7f723e */ /* 0x000fe200048070ff */
[----:B------:R-:W-:Y:S01]  /*a500*/  IMAD.X R5, R7, 0x1, R134, P6 ;  /* 0x0000000107057824 */ /* 0x000fe200030e0686 */
[----:B------:R-:W-:Y:S01]  /*a510*/  PRMT R13, R63, 0x9910, RZ ;  /* 0x000099103f0d7816 */ /* 0x000fe200000000ff */
[----:B------:R-:W-:Y:S01]  /*a520*/  IMAD.X R7, R7, 0x1, R133, P1 ;  /* 0x0000000107077824 */ /* 0x000fe200008e0685 */
[----:B-1----:R-:W-:Y:S01]  /*a530*/  ISETP.LT.AND P1, PT, R2, UR4, !P3 ;  /* 0x0000000402007c0c */ /* 0x002fe2000df21270 */
[----:B------:R-:W1:Y:S01]  /*a540*/  LDCU UR4, c[0x0][0x398] ;  /* 0x00007300ff0477ac */ /* 0x000e620008000800 */
[----:B------:R5:W-:Y:S01]  /*a550*/  @P5 STG.E.U8 desc[UR24][R4.64], R63 ;  /* 0x0000003f04005986 */ /* 0x000be2000c101118 */
[----:B----4-:R-:W-:Y:S01]  /*a560*/  VIADD R9, R0, 0x3f ;  /* 0x0000003f00097836 */ /* 0x010fe20000000000 */
[----:B------:R-:W-:-:S02]  /*a570*/  SHF.R.S32.HI R0, RZ, 0x1f, R11 ;  /* 0x0000001fff007819 */ /* 0x000fc4000001140b */
[----:B------:R-:W-:Y:S01]  /*a580*/  IADD3 R8, P5, PT, R11, R132, RZ ;  /* 0x000000840b087210 */ /* 0x000fe20007fbe0ff */
[----:B------:R4:W-:Y:S01]  /*a590*/  @P0 STG.E.U8 desc[UR24][R6.64], R127 ;  /* 0x0000007f06000986 */ /* 0x0009e2000c101118 */
[----:B---3--:R-:W-:Y:S01]  /*a5a0*/  ISETP.LT.AND P3, PT, R3, UR6, !P3 ;  /* 0x0000000603007c0c */ /* 0x008fe2000df61270 */
[----:B------:R-:W3:Y:S01]  /*a5b0*/  LDCU UR6, c[0x0][0x398] ;  /* 0x00007300ff0677ac */ /* 0x000ee20008000800 */
[----:B------:R-:W-:Y:S01]  /*a5c0*/  ISETP.GE.AND P0, PT, R9, UR5, PT ;  /* 0x0000000509007c0c */ /* 0x000fe2000bf06270 */
[----:B------:R-:W-:Y:S01]  /*a5d0*/  IMAD.X R9, R0, 0x1, R134, P5 ;  /* 0x0000000100097824 */ /* 0x000fe200028e0686 */
[----:B------:R-:W-:Y:S01]  /*a5e0*/  SHF.R.S32.HI R13, RZ, 0x8, R13 ;  /* 0x00000008ff0d7819 */ /* 0x000fe2000001140d */
[----:B------:R-:W1:Y:S01]  /*a5f0*/  LDCU UR5, c[0x0][0x398] ;  /* 0x00007300ff0577ac */ /* 0x000e620008000800 */
[C---:B-----5:R-:W-:Y:S01]  /*a600*/  IADD3 R4, P5, PT, R11.reuse, R135, RZ ;  /* 0x000000870b047210 */ /* 0x060fe20007fbe0ff */
[----:B------:R-:W-:Y:S01]  /*a610*/  VIADD R11, R11, UR32 ;  /* 0x000000200b0b7c36 */ /* 0x000fe20008000000 */
[----:B------:R-:W-:Y:S01]  /*a620*/  PRMT R15, R127, 0x9910, RZ ;  /* 0x000099107f0f7816 */ /* 0x000fe200000000ff */
[----:B------:R5:W-:Y:S01]  /*a630*/  @P1 STG.E.U8 desc[UR24][R8.64], R13 ;  /* 0x0000000d08001986 */ /* 0x000be2000c101118 */
[----:B--2---:R-:W-:Y:S01]  /*a640*/  ISETP.LT.AND P1, PT, R2, UR7, !P4 ;  /* 0x0000000702007c0c */ /* 0x004fe2000e721270 */
[----:B------:R-:W-:Y:S01]  /*a650*/  IMAD.X R5, R0, 0x1, R133, P5 ;  /* 0x0000000100057824 */ /* 0x000fe200028e0685 */
[----:B------:R-:W-:Y:S01]  /*a660*/  SHF.R.S32.HI R15, RZ, 0x8, R15 ;  /* 0x00000008ff0f7819 */ /* 0x000fe2000001140f */
[----:B------:R-:W2:Y:S01]  /*a670*/  LDCU UR7, c[0x0][0x398] ;  /* 0x00007300ff0777ac */ /* 0x000ea20008000800 */
[----:B0-----:R-:W-:-:S02]  /*a680*/  ISETP.LT.AND P4, PT, R3, UR8, !P4 ;  /* 0x0000000803007c0c */ /* 0x001fc4000e781270 */
[----:B------:R-:W-:Y:S01]  /*a690*/  SHF.R.S32.HI R0, RZ, 0x1f, R11 ;  /* 0x0000001fff007819 */ /* 0x000fe2000001140b */
[----:B------:R0:W-:Y:S01]  /*a6a0*/  @P3 STG.E.U8 desc[UR24][R4.64], R15 ;  /* 0x0000000f04003986 */ /* 0x0001e2000c101118 */
[C---:B----4-:R-:W-:Y:S01]  /*a6b0*/  IADD3 R6, P5, PT, R11.reuse, R132, RZ ;  /* 0x000000840b067210 */ /* 0x050fe20007fbe0ff */
[----:B------:R-:W4:Y:S01]  /*a6c0*/  LDCU UR8, c[0x0][0x398] ;  /* 0x00007300ff0877ac */ /* 0x000f220008000800 */
[----:B------:R-:W-:Y:S02]  /*a6d0*/  ISETP.GE.AND P6, PT, R12, UR9, PT ;  /* 0x000000090c007c0c */ /* 0x000fe4000bfc6270 */
[CC--:B-----5:R-:W-:Y:S01]  /*a6e0*/  IADD3 R8, P3, PT, R11.reuse, R135.reuse, RZ ;  /* 0x000000870b087210 */ /* 0x0e0fe20007f7e0ff */
[----:B------:R-:W-:Y:S01]  /*a6f0*/  VIADD R11, R11, UR32 ;  /* 0x000000200b0b7c36 */ /* 0x000fe20008000000 */
[----:B------:R-:W-:Y:S01]  /*a700*/  F2FP.SATFINITE.E4M3.F32.PACK_AB_MERGE_C R65, R65, R64, RZ ;  /* 0x000000404141723e */ /* 0x000fe200048070ff */
[C---:B------:R-:W-:Y:S01]  /*a710*/  IMAD.X R7, R0.reuse, 0x1, R134, P5 ;  /* 0x0000000100077824 */ /* 0x040fe200028e0686 */
[----:B------:R-:W5:Y:S01]  /*a720*/  LDCU UR9, c[0x0][0x398] ;  /* 0x00007300ff0977ac */ /* 0x000f620008000800 */
[----:B------:R-:W-:Y:S01]  /*a730*/  IMAD.X R9, R0, 0x1, R133, P3 ;  /* 0x0000000100097824 */ /* 0x000fe200018e0685 */
[----:B------:R-:W-:Y:S01]  /*a740*/  SHF.R.S32.HI R12, RZ, 0x1f, R11 ;  /* 0x0000001fff0c7819 */ /* 0x000fe2000001140b */
[C---:B------:R-:W-:Y:S01]  /*a750*/  VIADD R0, R11.reuse, UR32 ;  /* 0x000000200b007c36 */ /* 0x040fe20008000000 */
[C---:B------:R-:W-:Y:S01]  /*a760*/  IADD3 R10, P3, PT, R11.reuse, R135, RZ ;  /* 0x000000870b0a7210 */ /* 0x040fe20007f7e0ff */
[----:B------:R2:W-:Y:S01]  /*a770*/  @P1 STG.E.U8 desc[UR24][R6.64], R65 ;  /* 0x0000004106001986 */ /* 0x0005e2000c101118 */
[----:B0-----:R-:W-:-:S02]  /*a780*/  IADD3 R4, P1, PT, R11, R132, RZ ;  /* 0x000000840b047210 */ /* 0x001fc40007f3e0ff */
[----:B------:R-:W-:Y:S01]  /*a790*/  F2FP.SATFINITE.E4M3.F32.PACK_AB_MERGE_C R129, R129, R128, RZ ;  /* 0x000000808181723e */ /* 0x000fe200048070ff */
[C---:B------:R-:W-:Y:S01]  /*a7a0*/  IMAD.X R11, R12.reuse, 0x1, R133, P3 ;  /* 0x000000010c0b7824 */ /* 0x040fe200018e0685 */
[----:B------:R-:W-:Y:S01]  /*a7b0*/  SHF.R.S32.HI R13, RZ, 0x1f, R0 ;  /* 0x0000001fff0d7819 */ /* 0x000fe20000011400 */
[----:B------:R-:W-:Y:S01]  /*a7c0*/  IMAD.X R5, R12, 0x1, R134, P1 ;  /* 0x000000010c057824 */ /* 0x000fe200008e0686 */
[C---:B-1----:R-:W-:Y:S01]  /*a7d0*/  ISETP.LT.AND P5, PT, R2.reuse, UR4, !P2 ;  /* 0x0000000402007c0c */ /* 0x042fe2000d7a1270 */
[----:B------:R0:W-:Y:S01]  /*a7e0*/  @P4 STG.E.U8 desc[UR24][R8.64], R129 ;  /* 0x0000008108004986 */ /* 0x0001e2000c101118 */
[----:B---3--:R-:W-:Y:S01]  /*a7f0*/  ISETP.LT.AND P4, PT, R2, UR6, !P6 ;  /* 0x0000000602007c0c */ /* 0x008fe2000f781270 */
[----:B------:R-:W-:Y:S01]  /*a800*/  VIADD R12, R0, UR32 ;  /* 0x00000020000c7c36 */ /* 0x000fe20008000000 */
[----:B----4-:R-:W-:Y:S02]  /*a810*/  ISETP.LT.AND P1, PT, R2, UR8, !P0 ;  /* 0x0000000802007c0c */ /* 0x010fe4000c721270 */
[----:B--2---:R-:W-:-:S02]  /*a820*/  IADD3 R6, P3, PT, R0, R132, RZ ;  /* 0x0000008400067210 */ /* 0x004fc40007f7e0ff */
[C---:B------:R-:W-:Y:S02]  /*a830*/  ISETP.LT.AND P2, PT, R3.reuse, UR5, !P2 ;  /* 0x0000000503007c0c */ /* 0x040fe4000d741270 */
[----:B------:R-:W-:Y:S01]  /*a840*/  ISETP.LT.AND P6, PT, R3, UR7, !P6 ;  /* 0x0000000703007c0c */ /* 0x000fe2000f7c1270 */
[----:B------:R-:W-:Y:S01]  /*a850*/  IMAD.X R7, R13, 0x1, R134, P3 ;  /* 0x000000010d077824 */ /* 0x000fe200018e0686 */
[----:B------:R-:W-:Y:S02]  /*a860*/  IADD3 R2, P3, PT, R0, R135, RZ ;  /* 0x0000008700027210 */ /* 0x000fe40007f7e0ff */
[----:B-----5:R-:W-:Y:S02]  /*a870*/  ISETP.LT.AND P0, PT, R3, UR9, !P0 ;  /* 0x0000000903007c0c */ /* 0x020fe4000c701270 */
[----:B------:R-:W-:Y:S01]  /*a880*/  SHF.R.S32.HI R0, RZ, 0x1f, R12 ;  /* 0x0000001fff007819 */ /* 0x000fe2000001140c */
[----:B------:R-:W-:Y:S01]  /*a890*/  IMAD.X R3, R13, 0x1, R133, P3 ;  /* 0x000000010d037824 */ /* 0x000fe200018e0685 */
[----:B0-----:R-:W-:-:S02]  /*a8a0*/  IADD3 R8, P3, PT, R12, R132, RZ ;  /* 0x000000840c087210 */ /* 0x001fc40007f7e0ff */
[----:B------:R-:W-:Y:S02]  /*a8b0*/  PRMT R15, R65, 0x9910, RZ ;  /* 0x00009910410f7816 */ /* 0x000fe400000000ff */
[----:B------:R-:W-:Y:S01]  /*a8c0*/  F2FP.SATFINITE.E4M3.F32.PACK_AB_MERGE_C R67, R67, R66, RZ ;  /* 0x000000424343723e */ /* 0x000fe200048070ff */
[----:B------:R-:W-:Y:S01]  /*a8d0*/  IMAD.X R9, R0, 0x1, R134, P3 ;  /* 0x0000000100097824 */ /* 0x000fe200018e0686 */
[----:B------:R-:W-:Y:S02]  /*a8e0*/  PRMT R17, R129, 0x9910, RZ ;  /* 0x0000991081117816 */ /* 0x000fe400000000ff */
[----:B------:R-:W-:Y:S02]  /*a8f0*/  F2FP.SATFINITE.E4M3.F32.PACK_AB_MERGE_C R131, R131, R130, RZ ;  /* 0x000000828383723e */ /* 0x000fe400048070ff */
[----:B------:R-:W-:Y:S02]  /*a900*/  IADD3 R12, P3, PT, R12, R135, RZ ;  /* 0x000000870c0c7210 */ /* 0x000fe40007f7e0ff */
[----:B------:R-:W-:-:S02]  /*a910*/  SHF.R.S32.HI R15, RZ, 0x8, R15 ;  /* 0x00000008ff0f7819 */ /* 0x000fc4000001140f */
[----:B------:R-:W-:Y:S01]  /*a920*/  PRMT R19, R67, 0x9910, RZ ;  /* 0x0000991043137816 */ /* 0x000fe200000000ff */
[----:B------:R-:W-:Y:S01]  /*a930*/  IMAD.X R13, R0, 0x1, R133, P3 ;  /* 0x00000001000d7824 */ /* 0x000fe200018e0685 */
[----:B------:R-:W-:Y:S01]  /*a940*/  SHF.R.S32.HI R17, RZ, 0x8, R17 ;  /* 0x00000008ff117819 */ /* 0x000fe20000011411 */
[----:B------:R0:W-:Y:S01]  /*a950*/  @P5 STG.E.U8 desc[UR24][R4.64], R15 ;  /* 0x0000000f04005986 */ /* 0x0001e2000c101118 */
[----:B------:R-:W-:Y:S02]  /*a960*/  PRMT R21, R131, 0x9910, RZ ;  /* 0x0000991083157816 */ /* 0x000fe400000000ff */
[----:B------:R-:W-:Y:S01]  /*a970*/  SHF.R.S32.HI R19, RZ, 0x8, R19 ;  /* 0x00000008ff137819 */ /* 0x000fe20000011413 */
[----:B------:R0:W-:Y:S01]  /*a980*/  @P2 STG.E.U8 desc[UR24][R10.64], R17 ;  /* 0x000000110a002986 */ /* 0x0001e2000c101118 */
[----:B------:R-:W-:-:S03]  /*a990*/  SHF.R.S32.HI R21, RZ, 0x8, R21 ;  /* 0x00000008ff157819 */ /* 0x000fc60000011415 */
[----:B------:R0:W-:Y:S04]  /*a9a0*/  @P4 STG.E.U8 desc[UR24][R6.64], R67 ;  /* 0x0000004306004986 */ /* 0x0001e8000c101118 */
[----:B------:R0:W-:Y:S04]  /*a9b0*/  @P6 STG.E.U8 desc[UR24][R2.64], R131 ;  /* 0x0000008302006986 */ /* 0x0001e8000c101118 */
[----:B------:R0:W-:Y:S04]  /*a9c0*/  @P1 STG.E.U8 desc[UR24][R8.64], R19 ;  /* 0x0000001308001986 */ /* 0x0001e8000c101118 */
[----:B------:R0:W-:Y:S01]  /*a9d0*/  @P0 STG.E.U8 desc[UR24][R12.64], R21 ;  /* 0x000000150c000986 */ /* 0x0001e2000c101118 */
[----:B------:R-:W-:Y:S06]  /*a9e0*/  BAR.SYNC.DEFER_BLOCKING 0x0 ;  /* 0x0000000000007b1d */ /* 0x000fec0000010000 */
[----:B------:R-:W-:Y:S05]  /*a9f0*/  BRA.U UP0, `(.L_x_13) ;  /* 0x0000000100a07547 */ /* 0x000fea000b800000 */
[----:B------:R-:W1:Y:S01]  /*aa00*/  S2UR UR5, SR_CgaCtaId ;  /* 0x00000000000579c3 */ /* 0x000e620000008800 */
[----:B------:R-:W-:Y:S01]  /*aa10*/  NOP ;  /* 0x0000000000007918 */ /* 0x000fe20000000000 */
[----:B------:R-:W-:Y:S01]  /*aa20*/  UMOV UR4, 0x50 ;  /* 0x0000005000047882 */ /* 0x000fe20000000000 */
[----:B------:R-:W-:Y:S02]  /*aa30*/  IMAD.U32 R0, RZ, RZ, UR10 ;  /* 0x0000000aff007e24 */ /* 0x000fe4000f8e00ff */
[----:B0-----:R-:W-:Y:S02]  /*aa40*/  IMAD.MOV.U32 R3, RZ, RZ, 0xf ;  /* 0x0000000fff037424 */ /* 0x001fe400078e00ff */
[----:B------:R-:W-:Y:S01]  /*aa50*/  IMAD.MOV.U32 R7, RZ, RZ, 0x1 ;  /* 0x00000001ff077424 */ /* 0x000fe200078e00ff */
[----:B------:R-:W-:-:S04]  /*aa60*/  LOP3.LUT R0, R0, 0xffff, RZ, 0xc0, !PT ;  /* 0x0000ffff00007812 */ /* 0x000fc800078ec0ff */
[----:B------:R-:W-:-:S05]  /*aa70*/  SHF.R.U32.HI R0, RZ, 0x5, R0 ;  /* 0x00000005ff007819 */ /* 0x000fca0000011600 */
[----:B------:R-:W-:Y:S01]  /*aa80*/  VIADD R2, R0, 0x10 ;  /* 0x0000001000027836 */ /* 0x000fe20000000000 */
[----:B------:R-:W-:Y:S01]  /*aa90*/  SHF.L.U32 R0, R3, R0, RZ ;  /* 0x0000000003007219 */ /* 0x000fe200000006ff */
[----:B-1----:R-:W-:-:S03]  /*aaa0*/  ULEA UR6, UR5, UR4, 0x18 ;  /* 0x0000000405067291 */ /* 0x002fc6000f8ec0ff */
[----:B------:R-:W-:-:S04]  /*aab0*/  SHF.L.U32 R3, R7, R2, RZ ;  /* 0x0000000207037219 */ /* 0x000fc800000006ff */
[----:B------:R-:W-:Y:S02]  /*aac0*/  LOP3.LUT R0, R3, R0, RZ, 0xfc, !PT ;  /* 0x0000000003007212 */ /* 0x000fe400078efcff */
[----:B------:R-:W0:Y:S02]  /*aad0*/  LDS R5, [UR6] ;  /* 0x00000006ff057984 */ /* 0x000e240008000800 */
[C---:B------:R-:W-:Y:S02]  /*aae0*/  LOP3.LUT R2, R0.reuse, 0xffff, RZ, 0xc0, !PT ;  /* 0x0000ffff00027812 */ /* 0x040fe400078ec0ff */
[----:B0-----:R-:W-:-:S04]  /*aaf0*/  LOP3.LUT R3, R0, 0xffff, R5, 0x80, !PT ;  /* 0x0000ffff00037812 */ /* 0x001fc800078e8005 */
[----:B------:R-:W-:-:S13]  /*ab00*/  ISETP.NE.AND P0, PT, R3, R2, PT ;  /* 0x000000020300720c */ /* 0x000fda0003f05270 */
[----:B------:R-:W-:Y:S05]  /*ab10*/  @P0 BRA `(.L_x_14) ;  /* 0x0000000000500947 */ /* 0x000fea0003800000 */
[----:B------:R-:W-:Y:S02]  /*ab20*/  SHF.R.U32.HI R5, RZ, 0x10, R5 ;  /* 0x00000010ff057819 */ /* 0x000fe40000011605 */
[----:B------:R-:W-:-:S04]  /*ab30*/  SHF.R.U32.HI R2, RZ, 0x10, R0 ;  /* 0x00000010ff027819 */ /* 0x000fc80000011600 */
[----:B------:R-:W-:-:S04]  /*ab40*/  LOP3.LUT R5, R5, R2, RZ, 0xc0, !PT ;  /* 0x0000000205057212 */ /* 0x000fc800078ec0ff */
[----:B------:R-:W-:-:S13]  /*ab50*/  ISETP.NE.AND P0, PT, R5, R2, PT ;  /* 0x000000020500720c */ /* 0x000fda0003f05270 */
[----:B------:R-:W-:Y:S05]  /*ab60*/  @P0 BRA `(.L_x_15) ;  /* 0x0000000000300947 */ /* 0x000fea0003800000 */
[----:B------:R-:W-:Y:S01]  /*ab70*/  R2UR UR4, R0 ;  /* 0x00000000000472ca */ /* 0x000fe200000e0000 */
[----:B------:R-:W-:Y:S01]  /*ab80*/  VOTEU.ANY UR5, UPT, PT ;  /* 0x0000000000057886 */ /* 0x000fe200038e0100 */
[----:B------:R-:W0:Y:S01]  /*ab90*/  S2R R0, SR_LANEID ;  /* 0x0000000000007919 */ /* 0x000e220000000000 */
[----:B------:R-:W-:-:S10]  /*aba0*/  UFLO.U32 UR5, UR5 ;  /* 0x00000005000572bd */ /* 0x000fd400080e0000 */
[----:B------:R-:W-:-:S06]  /*abb0*/  ULOP3.LUT UR4, URZ, UR4, URZ, 0x33, !UPT ;  /* 0x00000004ff047292 */ /* 0x000fcc000f8e33ff */
[----:B------:R-:W-:-:S04]  /*abc0*/  IMAD.U32 R2, RZ, RZ, UR4 ;  /* 0x00000004ff027e24 */ /* 0x000fc8000f8e00ff */
[----:B------:R-:W1:Y:S02]  /*abd0*/  REDUX UR7, R2 ;  /* 0x00000000020773c4 */ /* 0x000e640000000000 */
[----:B------:R2:W-:Y:S01]  /*abe0*/  UTCATOMSWS.AND URZ, UR4 ;  /* 0x0000000400ff79e3 */ /* 0x0005e20008000000 */
[----:B0-----:R-:W-:Y:S01]  /*abf0*/  ISETP.EQ.U32.AND P0, PT, R0, UR5, PT ;  /* 0x0000000500007c0c */ /* 0x001fe2000bf02070 */
[----:B-1----:R-:W-:-:S12]  /*ac00*/  IMAD.U32 R0, RZ, RZ, UR7 ;  /* 0x00000007ff007e24 */ /* 0x002fd8000f8e00ff */
[----:B------:R2:W-:Y:S01]  /*ac10*/  @P0 ATOMS.AND RZ, [UR6], R0 ;  /* 0x00000000ffff098c */ /* 0x0005e2000a800006 */
[----:B------:R-:W-:Y:S05]  /*ac20*/  BRA `(.L_x_13) ;  /* 0x0000000000147947 */ /* 0x000fea0003800000 */
.L_x_15:
[----:B------:R-:W-:-:S07]  /*ac30*/  MOV R2, 0xac50 ;  /* 0x0000ac5000027802 */ /* 0x000fce0000000f00 */
[----:B------:R-:W-:Y:S05]  /*ac40*/  CALL.REL.NOINC `($__internal_0_$__cuda_sm10x_tcgen05_guardrail_trap_col_being_dealloced_not_returned_by_alloc) ;  /* 0x00000000002c7944 */ /* 0x000fea0003c00000 */
[----:B------:R-:W-:Y:S05]  /*ac50*/  BRA `(.L_x_13) ;  /* 0x0000000000087947 */ /* 0x000fea0003800000 */
.L_x_14:
[----:B------:R-:W-:-:S07]  /*ac60*/  MOV R2, 0xac80 ;  /* 0x0000ac8000027802 */ /* 0x000fce0000000f00 */
[----:B------:R-:W-:Y:S05]  /*ac70*/  CALL.REL.NOINC `($__internal_2_$__cuda_sm10x_tcgen05_guardrail_trap_unallocated_columns_being_dealloced) ;  /* 0x0000000000387944 */ /* 0x000fea0003c00000 */
.L_x_13:
[----:B------:R-:W-:Y:S01]  /*ac80*/  NOP ;  /* 0x0000000000007918 */ /* 0x000fe20000000000 */
[----:B--2---:R-:W-:Y:S05]  /*ac90*/  EXIT ;  /* 0x000000000000794d */ /* 0x004fea0003800000 */
.L_x_8:
[----:B------:R-:W0:Y:S02]  /*aca0*/  SYNCS.PHASECHK.TRANS64.TRYWAIT P2, [UR8], R127 ;  /* 0x0000007fff0075a7 */ /* 0x000e240008041108 */
[----:B0-----:R-:W-:Y:S05]  /*acb0*/  @!P2 BRA `(.L_x_8) ;  /* 0xfffffffc00f8a947 */ /* 0x001fea000383ffff */
[----:B------:R-:W-:Y:S05]  /*acc0*/  BRA `(.L_x_16) ;  /* 0xffffffa000707947 */ /* 0x000fea000383ffff */
.L_x_12:
[----:B------:R-:W0:Y:S02]  /*acd0*/  SYNCS.PHASECHK.TRANS64.TRYWAIT P2, [UR8], R5 ;  /* 0x00000005ff0075a7 */ /* 0x000e240008041108 */
[----:B0-----:R-:W-:Y:S05]  /*ace0*/  @!P2 BRA `(.L_x_12) ;  /* 0xfffffffc00f8a947 */ /* 0x001fea000383ffff */
[----:B------:R-:W-:Y:S05]  /*acf0*/  BRA `(.L_x_11) ;  /* 0xffffffb400a47947 */ /* 0x000fea000383ffff */
        .weak           $__internal_0_$__cuda_sm10x_tcgen05_guardrail_trap_col_being_dealloced_not_returned_by_alloc
        .type           $__internal_0_$__cuda_sm10x_tcgen05_guardrail_trap_col_being_dealloced_not_returned_by_alloc,@function
        .size           $__internal_0_$__cuda_sm10x_tcgen05_guardrail_trap_col_being_dealloced_not_returned_by_alloc,($__internal_1_$__cuda_sm10x_tcgen05_guardrail_trap_phase_invalid_during_alloc - $__internal_0_$__cuda_sm10x_tcgen05_guardrail_trap_col_being_dealloced_not_returned_by_alloc)
$__internal_0_$__cuda_sm10x_tcgen05_guardrail_trap_col_being_dealloced_not_returned_by_alloc:
[----:B------:R-:W-:Y:S05]  /*ad00*/  BPT.TRAP 0x1 ;  /* 0x000000040000795c */ /* 0x000fea0000300000 */
[----:B------:R-:W-:-:S04]  /*ad10*/  IMAD.MOV.U32 R3, RZ, RZ, 0x0 ;  /* 0x00000000ff037424 */ /* 0x000fc800078e00ff */
[----:B------:R-:W-:Y:S05]  /*ad20*/  RET.REL.NODEC R2 `(matmul_kernel) ;  /* 0xffffff5002b47950 */ /* 0x000fea0003c3ffff */
        .weak           $__internal_1_$__cuda_sm10x_tcgen05_guardrail_trap_phase_invalid_during_alloc
        .type           $__internal_1_$__cuda_sm10x_tcgen05_guardrail_trap_phase_invalid_during_alloc,@function
        .size           $__internal_1_$__cuda_sm10x_tcgen05_guardrail_trap_phase_invalid_during_alloc,($__internal_2_$__cuda_sm10x_tcgen05_guardrail_trap_unallocated_columns_being_dealloced - $__internal_1_$__cuda_sm10x_tcgen05_guardrail_trap_phase_invalid_during_alloc)
$__internal_1_$__cuda_sm10x_tcgen05_guardrail_trap_phase_invalid_during_alloc:
[----:B------:R-:W-:Y:S05]  /*ad30*/  BPT.TRAP 0x1 ;  /* 0x000000040000795c */ /* 0x000fea0000300000 */
[----:B------:R-:W-:-:S04]  /*ad40*/  IMAD.MOV.U32 R3, RZ, RZ, 0x0 ;  /* 0x00000000ff037424 */ /* 0x000fc800078e00ff */
[----:B------:R-:W-:Y:S05]  /*ad50*/  RET.REL.NODEC R2 `(matmul_kernel) ;  /* 0xffffff5002a87950 */ /* 0x000fea0003c3ffff */
        .weak           $__internal_2_$__cuda_sm10x_tcgen05_guardrail_trap_unallocated_columns_being_dealloced
        .type           $__internal_2_$__cuda_sm10x_tcgen05_guardrail_trap_unallocated_columns_being_dealloced,@function
        .size           $__internal_2_$__cuda_sm10x_tcgen05_guardrail_trap_unallocated_columns_being_dealloced,(.L_x_20 - $__internal_2_$__cuda_sm10x_tcgen05_guardrail_trap_unallocated_columns_being_dealloced)
$__internal_2_$__cuda_sm10x_tcgen05_guardrail_trap_unallocated_columns_being_dealloced:
[----:B------:R-:W-:Y:S05]  /*ad60*/  BPT.TRAP 0x1 ;  /* 0x000000040000795c */ /* 0x000fea0000300000 */
[----:B------:R-:W-:-:S04]  /*ad70*/  IMAD.MOV.U32 R3, RZ, RZ, 0x0 ;  /* 0x00000000ff037424 */ /* 0x000fc800078e00ff */
[----:B------:R-:W-:Y:S05]  /*ad80*/  RET.REL.NODEC R2 `(matmul_kernel) ;  /* 0xffffff50029c7950 */ /* 0x000fea0003c3ffff */
.L_x_17:
[----:B------:R-:W-:-:S00]  /*ad90*/  BRA `(.L_x_17) ;  /* 0xfffffffc00fc7947 */ /* 0x000fc0000383ffff */
[----:B------:R-:W-:-:S00]  /*ada0*/  NOP ;  /* 0x0000000000007918 */ /* 0x000fc00000000000 */
        /* <DEDUP_REMOVED lines=13> */
.L_x_20:


//--------------------- .nv.shared.matmul_kernel  --------------------------
	.section	.nv.shared.matmul_kernel,"aw",@nobits
	.sectionflags	@""
	.align	16
	.zero		1024


//--------------------- .nv.shared.reserved.0     --------------------------
	.section	.nv.shared.reserved.0,"aw",@nobits
	.align	8
	.weak		__nv_reservedSMEM_offset_0_alias
	.size		__nv_reservedSMEM_offset_0_alias, 0, 64
	.other		__nv_reservedSMEM_offset_0_alias,@"STO_CUDA_RESERVED_SHARED STV_DEFAULT"
__nv_reservedSMEM_offset_0_alias:
	.zero		0
.nv.shared.reserved.0:
	.zero		64
	.weak		__nv_reservedSMEM_allocation_phase
	.type		__nv_reservedSMEM_allocation_phase,@object
	.size		__nv_reservedSMEM_allocation_phase,(.L_0 - __nv_reservedSMEM_allocation_phase)
__nv_reservedSMEM_allocation_phase:
	.zero		1
.L_0:
	.zero		7
	.weak		__nv_reservedSMEM_devtool_atexit_pc
	.type		__nv_reservedSMEM_devtool_atexit_pc,@object
	.size		__nv_reservedSMEM_devtool_atexit_pc,(__nv_reservedSMEM_allocation_mask - __nv_reservedSMEM_devtool_atexit_pc)
__nv_reservedSMEM_devtool_atexit_pc:
	.zero		8
	.weak		__nv_reservedSMEM_allocation_mask
	.type		__nv_reservedSMEM_allocation_mask,@object
	.size		__nv_reservedSMEM_allocation_mask,(.L_2 - __nv_reservedSMEM_allocation_mask)
__nv_reservedSMEM_allocation_mask:
	.zero		4
.L_2:


//--------------------- .nv.constant0.matmul_kernel --------------------------
	.section	.nv.constant0.matmul_kernel,"a",@progbits
	.sectionflags	@""
	.align	4
.nv.constant0.matmul_kernel:
	.zero		976


//--------------------- SYMBOLS --------------------------

	.type		.nv.reservedSmem.offset0,@object
	.size		.nv.reservedSmem.offset0,0x4
	.type		.nv.reservedSmem.cap,@object
	.size		.nv.reservedSmem.cap,0x4
